def gluon_wgmma(
    a_ptr,
    b_ptr,
    c_ptr,
    M,
    N,
    K,
    stride_am,
    stride_bk,
    stride_cm,
    BLOCK_M: gl.constexpr,
    BLOCK_N: gl.constexpr,
    BLOCK_K: gl.constexpr,
    DTYPE: gl.constexpr,
    A_LAYOUT: gl.constexpr,
    B_LAYOUT: gl.constexpr,
    C_LAYOUT: gl.constexpr,
    B_SHAPE: gl.constexpr,
    TRANS_B: gl.constexpr,
    NUM_BUFFERS: gl.constexpr,
    NUM_WARPS: gl.constexpr,
):
    a_desc = tma.make_tensor_descriptor(
        a_ptr, [M, K], [stride_am, 1], [BLOCK_M, BLOCK_K], A_LAYOUT
    )
    b_desc = tma.make_tensor_descriptor(
        b_ptr,
        [N, K] if TRANS_B else [K, N],
        [stride_bk, 1],
        B_SHAPE,
        B_LAYOUT,
    )
    c_desc = tma.make_tensor_descriptor(
        c_ptr, [M, N], [stride_cm, 1], [BLOCK_M, BLOCK_N], C_LAYOUT
    )

    a_bufs = gl.allocate_shared_memory(
        DTYPE, [NUM_BUFFERS, BLOCK_M, BLOCK_K], A_LAYOUT
    )
    b_bufs = gl.allocate_shared_memory(DTYPE, [NUM_BUFFERS] + B_SHAPE, B_LAYOUT)

    pid_m = gl.program_id(0)
    pid_n = gl.program_id(1)
    off_m = pid_m * BLOCK_M
    off_n = pid_n * BLOCK_N

    mma_layout: gl.constexpr = pick_wgmma_layout(DTYPE, BLOCK_M, BLOCK_N, NUM_WARPS)
    acc = warpgroup_mma_init(
        gl.zeros((BLOCK_M, BLOCK_N), dtype=gl.float32, layout=mma_layout)
    )

    bars = gl.allocate_shared_memory(
        gl.int64, [NUM_BUFFERS, 1], mbarrier.MBarrierLayout()
    )
    for i in gl.static_range(NUM_BUFFERS):
        mbarrier.init(bars.index(i), count=1)
    idx = 0
    phase = 0

    for k in range(0, K, BLOCK_K):
        a = a_bufs.index(idx)
        b = b_bufs.index(idx)
        bar = bars.index(idx)
        mbarrier.expect(bar, a_desc.block_type.nbytes + b_desc.block_type.nbytes)
        tma.async_copy_global_to_shared(a_desc, [off_m, k], bar, a)
        tma.async_copy_global_to_shared(
            b_desc, [off_n, k] if TRANS_B else [k, off_n], bar, b
        )
        mbarrier.wait(bar, phase=phase)

        if TRANS_B:
            b = b.permute((1, 0))
        acc = warpgroup_mma_wait(num_outstanding=0, deps=(acc,))
        acc = warpgroup_mma(a, b, acc, is_async=True)

        idx += 1
        if idx == NUM_BUFFERS:
            idx = 0
            phase ^= 1

    acc = warpgroup_mma_wait(num_outstanding=0, deps=(acc,))
    for i in gl.static_range(NUM_BUFFERS):
        mbarrier.invalidate(bars.index(i))

    c_smem = gl.allocate_shared_memory(DTYPE, [BLOCK_M, BLOCK_N], C_LAYOUT)
    c_smem.store(acc.to(DTYPE))
    fence_async_shared()
    tma.async_copy_shared_to_global(c_desc, [off_m, off_n], c_smem)
    tma.store_wait(pendings=0)

# config = {"BLOCK_K": 128, "BLOCK_M": 256, "BLOCK_N": 64, "arch": "sm_90", "dtype": "fp16", "num_buffers": 4, "num_warps": 4, "trans_b": 1}
# arch = sm_90


// ===== COMPILED SASS (sm_90a) =====

	.target	sm_90a

	.elftype	@"ET_EXEC"


//--------------------- .note.nv.tkinfo           --------------------------
	.section	.note.nv.tkinfo,"",@"SHT_NOTE"
	.sectionflags	@"SHF_NOTE_NV_TKINFO"
	.tkinfo
        /*0018*/ 	.word	0x00000002
        /*0030*/ 	.string	""
        /*0030*/ 	.string	"ptxas"
        /*0030*/ 	.string	"Cuda compilation tools, release 13.0, V13.0.88"
        /*0030*/ 	.string	"Build cuda_13.0.r13.0/compiler.36424714_0"
        /*0030*/ 	.string	"-v  -suppress-debug-info  -lineinfo  -arch sm_90a "



//--------------------- .note.nv.cuinfo           --------------------------
	.section	.note.nv.cuinfo,"",@"SHT_NOTE"
	.sectionflags	@"SHF_NOTE_NV_CUINFO"
        /*0018*/ 	.short	0x0002
        /*001a*/ 	.short	0x005a
        /*001c*/ 	.short	0x0082
	.zero		2


//--------------------- .nv.info                  --------------------------
	.section	.nv.info,"",@"SHT_CUDA_INFO"
	.align	4


	//----- nvinfo : EIATTR_REGCOUNT
	.align		4
        /*0000*/ 	.byte	0x04, 0x2f
        /*0002*/ 	.short	(.L_1 - .L_0)
	.align		4
.L_0:
        /*0004*/ 	.word	index@(gluon_wgmma)
        /*0008*/ 	.word	0x0000009a


	//----- nvinfo : EIATTR_FRAME_SIZE
	.align		4
.L_1:
        /*000c*/ 	.byte	0x04, 0x11
        /*000e*/ 	.short	(.L_3 - .L_2)
	.align		4
.L_2:
        /*0010*/ 	.word	index@(gluon_wgmma)
        /*0014*/ 	.word	0x00000000


	//----- nvinfo : EIATTR_MIN_STACK_SIZE
	.align		4
.L_3:
        /*0018*/ 	.byte	0x04, 0x12
        /*001a*/ 	.short	(.L_5 - .L_4)
	.align		4
.L_4:
        /*001c*/ 	.word	index@(gluon_wgmma)
        /*0020*/ 	.word	0x00000000
.L_5:


//--------------------- .nv.compat                --------------------------
	.section	.nv.compat,"",@"SHT_CUDA_COMPAT_INFO"
	.align	4
        /*0000*/ 	.byte	0x02, 0x09, 0x01, 0x00, 0x02, 0x02, 0x04, 0x00, 0x02, 0x05, 0x05, 0x00, 0x03, 0x07, 0x01, 0x01
        /*0010*/ 	.byte	0x02, 0x03, 0x03, 0x00, 0x02, 0x06, 0x01, 0x00, 0x04, 0x0b, 0x08, 0x00, 0x00, 0x00, 0x00, 0x00
        /*0020*/ 	.byte	0x00, 0x00, 0x00, 0x00


//--------------------- .nv.info.gluon_wgmma      --------------------------
	.section	.nv.info.gluon_wgmma,"",@"SHT_CUDA_INFO"
	.sectionflags	@""
	.align	4


	//----- nvinfo : EIATTR_CUDA_API_VERSION
	.align		4
        /*0000*/ 	.byte	0x04, 0x37
        /*0002*/ 	.short	(.L_7 - .L_6)
.L_6:
        /*0004*/ 	.word	0x00000082


	//----- nvinfo : EIATTR_KPARAM_INFO
	.align		4
.L_7:
        /*0008*/ 	.byte	0x04, 0x17
        /*000a*/ 	.short	(.L_9 - .L_8)
.L_8:
        /*000c*/ 	.word	0x00000000
        /*0010*/ 	.short	0x000a
        /*0012*/ 	.short	0x0048
        /*0014*/ 	.byte	0x00, 0xf4, 0x21, 0x00


	//----- nvinfo : EIATTR_KPARAM_INFO
	.align		4
.L_9:
        /*0018*/ 	.byte	0x04, 0x17
        /*001a*/ 	.short	(.L_11 - .L_10)
.L_10:
        /*001c*/ 	.word	0x00000000
        /*0020*/ 	.short	0x0009
        /*0022*/ 	.short	0x0040
        /*0024*/ 	.byte	0x00, 0xf4, 0x21, 0x00


	//----- nvinfo : EIATTR_KPARAM_INFO
	.align		4
.L_11:
        /*0028*/ 	.byte	0x04, 0x17
        /*002a*/ 	.short	(.L_13 - .L_12)
.L_12:
        /*002c*/ 	.word	0x00000000
        /*0030*/ 	.short	0x0008
        /*0032*/ 	.short	0x0038
        /*0034*/ 	.byte	0x00, 0xf0, 0x21, 0x00


	//----- nvinfo : EIATTR_KPARAM_INFO
	.align		4
.L_13:
        /*0038*/ 	.byte	0x04, 0x17
        /*003a*/ 	.short	(.L_15 - .L_14)
.L_14:
        /*003c*/ 	.word	0x00000000
        /*0040*/ 	.short	0x0007
        /*0042*/ 	.short	0x0030
        /*0044*/ 	.byte	0x00, 0xf0, 0x21, 0x00


	//----- nvinfo : EIATTR_KPARAM_INFO
	.align		4
.L_15:
        /*0048*/ 	.byte	0x04, 0x17
        /*004a*/ 	.short	(.L_17 - .L_16)
.L_16:
        /*004c*/ 	.word	0x00000000
        /*0050*/ 	.short	0x0006
        /*0052*/ 	.short	0x0028
        /*0054*/ 	.byte	0x00, 0xf0, 0x21, 0x00


	//----- nvinfo : EIATTR_KPARAM_INFO
	.align		4
.L_17:
        /*0058*/ 	.byte	0x04, 0x17
        /*005a*/ 	.short	(.L_19 - .L_18)
.L_18:
        /*005c*/ 	.word	0x00000000
        /*0060*/ 	.short	0x0005
        /*0062*/ 	.short	0x0020
        /*0064*/ 	.byte	0x00, 0xf0, 0x11, 0x00


	//----- nvinfo : EIATTR_KPARAM_INFO
	.align		4
.L_19:
        /*0068*/ 	.byte	0x04, 0x17
        /*006a*/ 	.short	(.L_21 - .L_20)
.L_20:
        /*006c*/ 	.word	0x00000000
        /*0070*/ 	.short	0x0004
        /*0072*/ 	.short	0x001c
        /*0074*/ 	.byte	0x00, 0xf0, 0x11, 0x00


	//----- nvinfo : EIATTR_KPARAM_INFO
	.align		4
.L_21:
        /*0078*/ 	.byte	0x04, 0x17
        /*007a*/ 	.short	(.L_23 - .L_22)
.L_22:
        /*007c*/ 	.word	0x00000000
        /*0080*/ 	.short	0x0003
        /*0082*/ 	.short	0x0018
        /*0084*/ 	.byte	0x00, 0xf0, 0x11, 0x00


	//----- nvinfo : EIATTR_KPARAM_INFO
	.align		4
.L_23:
        /*0088*/ 	.byte	0x04, 0x17
        /*008a*/ 	.short	(.L_25 - .L_24)
.L_24:
        /*008c*/ 	.word	0x00000000
        /*0090*/ 	.short	0x0002
        /*0092*/ 	.short	0x0010
        /*0094*/ 	.byte	0x00, 0xf4, 0x21, 0x00


	//----- nvinfo : EIATTR_KPARAM_INFO
	.align		4
.L_25:
        /*0098*/ 	.byte	0x04, 0x17
        /*009a*/ 	.short	(.L_27 - .L_26)
.L_26:
        /*009c*/ 	.word	0x00000000
        /*00a0*/ 	.short	0x0001
        /*00a2*/ 	.short	0x0008
        /*00a4*/ 	.byte	0x00, 0xf4, 0x21, 0x00


	//----- nvinfo : EIATTR_KPARAM_INFO
	.align		4
.L_27:
        /*00a8*/ 	.byte	0x04, 0x17
        /*00aa*/ 	.short	(.L_29 - .L_28)
.L_28:
        /*00ac*/ 	.word	0x00000000
        /*00b0*/ 	.short	0x0000
        /*00b2*/ 	.short	0x0000
        /*00b4*/ 	.byte	0x00, 0xf4, 0x21, 0x00


	//----- nvinfo : EIATTR_SPARSE_MMA_MASK
	.align		4
.L_29:
        /*00b8*/ 	.byte	0x03, 0x50
        /*00ba*/ 	.short	0x0000


	//----- nvinfo : EIATTR_MAXREG_COUNT
	.align		4
        /*00bc*/ 	.byte	0x03, 0x1b
        /*00be*/ 	.short	0x00ff


	//----- nvinfo : EIATTR_NUM_BARRIERS
	.align		4
        /*00c0*/ 	.byte	0x02, 0x4c
        /*00c2*/ 	.byte	0x01
	.zero		1


	//----- nvinfo : EIATTR_MERCURY_ISA_VERSION
	.align		4
        /*00c4*/ 	.byte	0x03, 0x5f
        /*00c6*/ 	.short	0x0101


	//----- nvinfo : EIATTR_INT_WARP_WIDE_INSTR_OFFSETS
	.align		4
        /*00c8*/ 	.byte	0x04, 0x31
        /*00ca*/ 	.short	(.L_31 - .L_30)


	//   ....[0]....
.L_30:
        /*00cc*/ 	.word	0x00001670


	//   ....[1]....
        /*00d0*/ 	.word	0x00001690


	//   ....[2]....
        /*00d4*/ 	.word	0x000016a0


	//   ....[3]....
        /*00d8*/ 	.word	0x000016b0


	//   ....[4]....
        /*00dc*/ 	.word	0x000017c0


	//   ....[5]....
        /*00e0*/ 	.word	0x00001dc0


	//   ....[6]....
        /*00e4*/ 	.word	0x00001dd0


	//   ....[7]....
        /*00e8*/ 	.word	0x00001e90


	//   ....[8]....
        /*00ec*/ 	.word	0x00001ea0


	//   ....[9]....
        /*00f0*/ 	.word	0x000026e0


	//   ....[10]....
        /*00f4*/ 	.word	0x00002700


	//----- nvinfo : EIATTR_COOP_GROUP_MASK_REGIDS
	.align		4
.L_31:
        /*00f8*/ 	.byte	0x04, 0x29
        /*00fa*/ 	.short	(.L_33 - .L_32)


	//   ....[0]....
.L_32:
        /*00fc*/ 	.word	0xffffffff


	//   ....[1]....
        /*0100*/ 	.word	0xffffffff


	//   ....[2]....
        /*0104*/ 	.word	0xffffffff


	//----- nvinfo : EIATTR_COOP_GROUP_INSTR_OFFSETS
	.align		4
.L_33:
        /*0108*/ 	.byte	0x04, 0x28
        /*010a*/ 	.short	(.L_35 - .L_34)


	//   ....[0]....
.L_34:
        /*010c*/ 	.word	0x00000160


	//   ....[1]....
        /*0110*/ 	.word	0x00000700


	//   ....[2]....
        /*0114*/ 	.word	0x00000cf0


	//----- nvinfo : EIATTR_MBARRIER_INSTR_OFFSETS
	.align		4
.L_35:
        /*0118*/ 	.byte	0x04, 0x39
        /*011a*/ 	.short	(.L_37 - .L_36)


	//   ....[0]....
.L_36:
        /*011c*/ 	.word	0x00001800
        /*0120*/ 	.word	0x000000ff
        /*0124*/ 	.word	0x00050000
        /*0128*/ 	.short	0x0100
        /*012a*/ 	.byte	0x28
	.zero		1


	//   ....[1]....
        /*012c*/ 	.word	0x00001830
        /*0130*/ 	.word	0x000000ff
        /*0134*/ 	.word	0x00050008
        /*0138*/ 	.short	0x0100
        /*013a*/ 	.byte	0x28
	.zero		1


	//   ....[2]....
        /*013c*/ 	.word	0x00001850
        /*0140*/ 	.word	0x000000ff
        /*0144*/ 	.word	0x00050010
        /*0148*/ 	.short	0x0100
        /*014a*/ 	.byte	0x28
	.zero		1


	//   ....[3]....
        /*014c*/ 	.word	0x00001880
        /*0150*/ 	.word	0x000000ff
        /*0154*/ 	.word	0x00050018
        /*0158*/ 	.short	0x0100
        /*015a*/ 	.byte	0x28
	.zero		1


	//   ....[4]....
        /*015c*/ 	.word	0x00001f70
        /*0160*/ 	.word	0x000000ff
        /*0164*/ 	.word	0x00050000
        /*0168*/ 	.short	0x010a
        /*016a*/ 	.byte	0x16
	.zero		1


	//   ....[5]....
        /*016c*/ 	.word	0x00002660
        /*0170*/ 	.word	0x000000ff
        /*0174*/ 	.word	0x00050000
        /*0178*/ 	.short	0x0108
        /*017a*/ 	.byte	0x28
	.zero		1


	//   ....[6]....
        /*017c*/ 	.word	0x000027a0
        /*0180*/ 	.word	0x000000ff
        /*0184*/ 	.word	0x00050008
        /*0188*/ 	.short	0x0108
        /*018a*/ 	.byte	0x28
	.zero		1


	//   ....[7]....
        /*018c*/ 	.word	0x00002890
        /*0190*/ 	.word	0x000000ff
        /*0194*/ 	.word	0x00050010
        /*0198*/ 	.short	0x0108
        /*019a*/ 	.byte	0x28
	.zero		1


	//   ....[8]....
        /*019c*/ 	.word	0x00002980
        /*01a0*/ 	.word	0x000000ff
        /*01a4*/ 	.word	0x00050018
        /*01a8*/ 	.short	0x0108
        /*01aa*/ 	.byte	0x28
	.zero		1


	//   ....[9]....
        /*01ac*/ 	.word	0x00002cb0
        /*01b0*/ 	.word	0x000000ff
        /*01b4*/ 	.word	0x00050000
        /*01b8*/ 	.short	0x010a
        /*01ba*/ 	.byte	0x16
	.zero		1


	//----- nvinfo : EIATTR_NUM_MBARRIERS
	.align		4
.L_37:
        /*01bc*/ 	.byte	0x03, 0x38
        /*01be*/ 	.short	0x0004


	//----- nvinfo : EIATTR_EXIT_INSTR_OFFSETS
	.align		4
        /*01c0*/ 	.byte	0x04, 0x1c
        /*01c2*/ 	.short	(.L_39 - .L_38)


	//   ....[0]....
.L_38:
        /*01c4*/ 	.word	0x00002ca0


	//----- nvinfo : EIATTR_REQNTID
	.align		4
.L_39:
        /*01c8*/ 	.byte	0x04, 0x10
        /*01ca*/ 	.short	(.L_41 - .L_40)
.L_40:
        /*01cc*/ 	.word	0x00000080
        /*01d0*/ 	.word	0x00000001
        /*01d4*/ 	.word	0x00000001


	//----- nvinfo : EIATTR_CRS_STACK_SIZE
	.align		4
.L_41:
        /*01d8*/ 	.byte	0x04, 0x1e
        /*01da*/ 	.short	(.L_43 - .L_42)
.L_42:
        /*01dc*/ 	.word	0x00000000


	//----- nvinfo : EIATTR_CBANK_PARAM_SIZE
	.align		4
.L_43:
        /*01e0*/ 	.byte	0x03, 0x19
        /*01e2*/ 	.short	0x0050


	//----- nvinfo : EIATTR_PARAM_CBANK
	.align		4
        /*01e4*/ 	.byte	0x04, 0x0a
        /*01e6*/ 	.short	(.L_45 - .L_44)
	.align		4
.L_44:
        /*01e8*/ 	.word	index@(.nv.constant0.gluon_wgmma)
        /*01ec*/ 	.short	0x0210
        /*01ee*/ 	.short	0x0050


	//----- nvinfo : EIATTR_SW_WAR
	.align		4
.L_45:
        /*01f0*/ 	.byte	0x04, 0x36
        /*01f2*/ 	.short	(.L_47 - .L_46)
.L_46:
        /*01f4*/ 	.word	0x00000008
.L_47:


//--------------------- .nv.callgraph             --------------------------
	.section	.nv.callgraph,"",@"SHT_CUDA_CALLGRAPH"
	.align	4
	.sectionentsize	8
	.align		4
        /*0000*/ 	.word	0x00000000
	.align		4
        /*0004*/ 	.word	0xffffffff
	.align		4
        /*0008*/ 	.word	0x00000000
	.align		4
        /*000c*/ 	.word	0xfffffffe
	.align		4
        /*0010*/ 	.word	0x00000000
	.align		4
        /*0014*/ 	.word	0xfffffffd
	.align		4
        /*0018*/ 	.word	0x00000000
	.align		4
        /*001c*/ 	.word	0xfffffffc


//--------------------- .text.gluon_wgmma         --------------------------
	.section	.text.gluon_wgmma,"ax",@progbits
	.align	128
        .global         gluon_wgmma
        .type           gluon_wgmma,@function
        .size           gluon_wgmma,(.L_x_52 - gluon_wgmma)
        .other          gluon_wgmma,@"STO_CUDA_ENTRY STV_DEFAULT"
gluon_wgmma:
.text.gluon_wgmma:
[----:B------:R-:W-:Y:S01]  /*0000*/  LDC R1, c[0x0][0x28] ;  /* 0x00000a00ff017b82 */ /* 0x000fe20000000800 */
[----:B------:R-:W1:Y:S07]  /*0010*/  S2R R0, SR_TID.X ;  /* 0x0000000000007919 */ /* 0x000e6e0000002100 */
[----:B------:R-:W2:Y:S01]  /*0020*/  S2UR UR4, SR_CgaCtaId ;  /* 0x00000000000479c3 */ /* 0x000ea20000008800 */
[----:B------:R-:W-:Y:S01]  /*0030*/  UMOV UR40, 0x400 ;  /* 0x0000040000287882 */ /* 0x000fe20000000000 */
[----:B------:R-:W-:Y:S01]  /*0040*/  ULDC UR6, c[0x0][0xc] ;  /* 0x0000030000067ab9 */ /* 0x000fe20000000800 */
[----:B------:R-:W-:Y:S01]  /*0050*/  ULDC.64 UR42, c[0x0][0x250] ;  /* 0x00009400002a7ab9 */ /* 0x000fe20000000a00 */
[----:B------:R-:W-:Y:S01]  /*0060*/  UMOV UR59, URZ ;  /* 0x0000003f003b7c82 */ /* 0x000fe20008000000 */
[----:B------:R-:W-:Y:S03]  /*0070*/  BSSY B0, `(.L_x_0) ;  /* 0x000001e000007945 */ /* 0x000fe60003800000 */
[----:B------:R-:W3:Y:S08]  /*0080*/  LDC R6, c[0x0][0x228] ;  /* 0x00008a00ff067b82 */ /* 0x000ef00000000800 */
[----:B------:R-:W4:Y:S08]  /*0090*/  LDC R13, c[0x0][0x230] ;  /* 0x00008c00ff0d7b82 */ /* 0x000f300000000800 */
[----:B------:R-:W-:Y:S01]  /*00a0*/  S2UR UR57, SR_CTAID.Y ;  /* 0x00000000003979c3 */ /* 0x000fe20000002600 */
[----:B--2---:R-:W-:-:S03]  /*00b0*/  ULEA UR40, UR4, UR40, 0x18 ;  /* 0x0000002804287291 */ /* 0x004fc6000f8ec03f */
[----:B------:R-:W-:Y:S01]  /*00c0*/  ULDC UR4, c[0x0][0x10] ;  /* 0x0000040000047ab9 */ /* 0x000fe20000000800 */
[----:B-1----:R-:W-:-:S03]  /*00d0*/  LOP3.LUT R2, R0, 0x7f, RZ, 0xc0, !PT ;  /* 0x0000007f00027812 */ /* 0x002fc600078ec0ff */
[----:B------:R-:W1:Y:S01]  /*00e0*/  S2UR UR5, SR_CTAID.Z ;  /* 0x00000000000579c3 */ /* 0x000e620000002700 */
[----:B---3--:R-:W-:Y:S01]  /*00f0*/  VIADD R6, R6, 0xffffffff ;  /* 0xffffffff06067836 */ /* 0x008fe20000000000 */
[C---:B------:R-:W-:Y:S02]  /*0100*/  ISETP.GE.U32.AND P0, PT, R2.reuse, 0x20, PT ;  /* 0x000000200200780c */ /* 0x040fe40003f06070 */
[C---:B------:R-:W-:Y:S02]  /*0110*/  ISETP.NE.U32.AND P2, PT, R2.reuse, RZ, PT ;  /* 0x000000ff0200720c */ /* 0x040fe40003f45070 */
[----:B------:R-:W-:Y:S02]  /*0120*/  LEA R12, R2, UR40, 0x2 ;  /* 0x00000028020c7c11 */ /* 0x000fe4000f8e10ff */
[----:B------:R-:W2:Y:S01]  /*0130*/  S2UR UR58, SR_CTAID.X ;  /* 0x00000000003a79c3 */ /* 0x000ea20000002500 */
[----:B----4-:R-:W-:-:S06]  /*0140*/  VIADD R9, R13, 0xffffffff ;  /* 0xffffffff0d097836 */ /* 0x010fcc0000000000 */
[----:B------:R3:W-:Y:S01]  /*0150*/  @!P0 STS [R12], RZ ;  /* 0x000000ff0c008388 */ /* 0x0007e20000000800 */
[----:B------:R-:W-:-:S03]  /*0160*/  NOP ;  /* 0x0000000000007918 */ /* 0x000fc60000000000 */
[----:B------:R3:W-:Y:S01]  /*0170*/  @!P2 STS [UR40+0x24], R6 ;  /* 0x00002406ff00a988 */ /* 0x0007e20008000828 */
[----:B-1----:R-:W-:-:S03]  /*0180*/  UIMAD UR4, UR5, UR4, UR57 ;  /* 0x00000004050472a4 */ /* 0x002fc6000f8e0239 */
[----:B------:R3:W-:Y:S01]  /*0190*/  @!P2 STS [UR40+0x20], R9 ;  /* 0x00002009ff00a988 */ /* 0x0007e20008000828 */
[----:B--2---:R-:W-:-:S04]  /*01a0*/  UIMAD UR4, UR4, UR6, UR58 ;  /* 0x00000006040472a4 */ /* 0x004fc8000f8e023a */
[----:B------:R-:W-:-:S04]  /*01b0*/  UIMAD UR8, UR4, 0x180, URZ ;  /* 0x00000180040878a4 */ /* 0x000fc8000f8e023f */
[----:B------:R-:W-:-:S04]  /*01c0*/  UIADD3 UR4, UP0, UR8, UR42, URZ ;  /* 0x0000002a08047290 */ /* 0x000fc8000ff1e03f */
[----:B------:R-:W-:Y:S01]  /*01d0*/  ULEA.HI.X.SX32 UR5, UR8, UR43, 0x1, UP0 ;  /* 0x0000002b08057291 */ /* 0x000fe200080f0e3f */
[----:B---3--:R-:W-:Y:S11]  /*01e0*/  @P2 BRA `(.L_x_1) ;  /* 0x0000000000182947 */ /* 0x008ff60003800000 */
[----:B------:R-:W1:Y:S01]  /*01f0*/  LDS R3, [UR40+0x8] ;  /* 0x00000828ff037984 */ /* 0x000e620008000800 */
[----:B------:R-:W2:Y:S01]  /*0200*/  LDC.64 R10, c[0x0][0x210] ;  /* 0x00008400ff0a7b82 */ /* 0x000ea20000000a00 */
[----:B------:R-:W-:Y:S02]  /*0210*/  IMAD.MOV.U32 R4, RZ, RZ, 0x70 ;  /* 0x00000070ff047424 */ /* 0x000fe400078e00ff */
[----:B--2---:R2:W-:Y:S03]  /*0220*/  STS.64 [UR40], R10 ;  /* 0x0000000aff007988 */ /* 0x0045e60008000a28 */
[----:B-1----:R-:W-:-:S05]  /*0230*/  LOP3.LUT R3, R3, 0x10, R4, 0xd8, !PT ;  /* 0x0000001003037812 */ /* 0x002fca00078ed804 */
[----:B------:R2:W-:Y:S02]  /*0240*/  STS [UR40+0x8], R3 ;  /* 0x00000803ff007988 */ /* 0x0005e40008000828 */
.L_x_1:
[----:B------:R-:W-:Y:S05]  /*0250*/  BSYNC B0 ;  /* 0x0000000000007941 */ /* 0x000fea0003800000 */
.L_x_0:
[----:B------:R-:W-:Y:S04]  /*0260*/  BSSY B0, `(.L_x_2) ;  /* 0x000000a000007945 */ /* 0x000fe80003800000 */
[----:B------:R-:W-:Y:S05]  /*0270*/  @P2 BRA `(.L_x_3) ;  /* 0x0000000000202947 */ /* 0x000fea0003800000 */
[----:B--2---:R-:W1:Y:S01]  /*0280*/  LDS R3, [UR40+0x34] ;  /* 0x00003428ff037984 */ /* 0x004e620008000800 */
[----:B------:R-:W-:Y:S02]  /*0290*/  IMAD.MOV.U32 R4, RZ, RZ, 0x3f000000 ;  /* 0x3f000000ff047424 */ /* 0x000fe400078e00ff */
[----:B------:R-:W-:Y:S01]  /*02a0*/  @!P2 IMAD.MOV.U32 R5, RZ, RZ, 0xff ;  /* 0x000000ffff05a424 */ /* 0x000fe200078e00ff */
[----:B------:R-:W2:Y:S02]  /*02b0*/  @!P2 LDS R8, [UR40+0x38] ;  /* 0x00003828ff08a984 */ /* 0x000ea40008000800 */
[----:B-1----:R-:W-:Y:S02]  /*02c0*/  LOP3.LUT R3, R3, 0xff000000, R4, 0xb8, !PT ;  /* 0xff00000003037812 */ /* 0x002fe400078eb804 */
[----:B--2---:R-:W-:-:S03]  /*02d0*/  @!P2 LOP3.LUT R4, R8, 0xff, R5, 0xb8, !PT ;  /* 0x000000ff0804a812 */ /* 0x004fc600078eb805 */
[----:B------:R1:W-:Y:S04]  /*02e0*/  STS [UR40+0x34], R3 ;  /* 0x00003403ff007988 */ /* 0x0003e80008000828 */
[----:B------:R1:W-:Y:S02]  /*02f0*/  @!P2 STS [UR40+0x38], R4 ;  /* 0x00003804ff00a988 */ /* 0x0003e40008000828 */
.L_x_3:
[----:B------:R-:W-:Y:S05]  /*0300*/  BSYNC B0 ;  /* 0x0000000000007941 */ /* 0x000fea0003800000 */
.L_x_2:
[----:B------:R-:W-:Y:S04]  /*0310*/  BSSY B0, `(.L_x_4) ;  /* 0x000000e000007945 */ /* 0x000fe80003800000 */
[----:B------:R-:W-:Y:S05]  /*0320*/  @P2 BRA `(.L_x_5) ;  /* 0x0000000000302947 */ /* 0x000fea0003800000 */
[----:B-1----:R-:W1:Y:S01]  /*0330*/  LDS R4, [UR40+0x34] ;  /* 0x00003428ff047984 */ /* 0x002e620008000800 */
[----:B--2---:R-:W2:Y:S03]  /*0340*/  LDC.64 R10, c[0x0][0x238] ;  /* 0x00008e00ff0a7b82 */ /* 0x004ea60000000a00 */
[----:B------:R-:W3:Y:S01]  /*0350*/  LDS R3, [UR40+0x1c] ;  /* 0x00001c28ff037984 */ /* 0x000ee20008000800 */
[C---:B--2---:R-:W-:Y:S01]  /*0360*/  SHF.L.U64.HI R8, R10.reuse, 0x1, R11 ;  /* 0x000000010a087819 */ /* 0x044fe2000001020b */
[----:B------:R-:W-:-:S03]  /*0370*/  IMAD.SHL.U32 R5, R10, 0x2, RZ ;  /* 0x000000020a057824 */ /* 0x000fc600078e00ff */
[--C-:B------:R-:W-:Y:S02]  /*0380*/  SHF.R.U32.HI R10, RZ, 0x4, R8.reuse ;  /* 0x00000004ff0a7819 */ /* 0x100fe40000011608 */
[----:B------:R-:W-:-:S05]  /*0390*/  SHF.R.U64 R5, R5, 0x4, R8 ;  /* 0x0000000405057819 */ /* 0x000fca0000001208 */
[----:B------:R4:W-:Y:S01]  /*03a0*/  STS [UR40+0xc], R5 ;  /* 0x00000c05ff007988 */ /* 0x0009e20008000828 */
[----:B-1----:R-:W-:Y:S02]  /*03b0*/  LOP3.LUT R4, R4, 0x7, RZ, 0xb8, !PT ;  /* 0x0000000704047812 */ /* 0x002fe400078eb8ff */
[----:B---3--:R-:W-:-:S03]  /*03c0*/  LOP3.LUT R3, R3, 0xf, R10, 0xb8, !PT ;  /* 0x0000000f03037812 */ /* 0x008fc600078eb80a */
[----:B------:R4:W-:Y:S04]  /*03d0*/  STS [UR40+0x34], R4 ;  /* 0x00003404ff007988 */ /* 0x0009e80008000828 */
[----:B------:R4:W-:Y:S02]  /*03e0*/  STS [UR40+0x1c], R3 ;  /* 0x00001c03ff007988 */ /* 0x0009e40008000828 */
.L_x_5:
[----:B------:R-:W-:Y:S05]  /*03f0*/  BSYNC B0 ;  /* 0x0000000000007941 */ /* 0x000fea0003800000 */
.L_x_4:
[----:B------:R-:W-:Y:S04]  /*0400*/  BSSY B1, `(.L_x_6) ;  /* 0x000001a000017945 */ /* 0x000fe80003800000 */
[----:B------:R-:W-:Y:S04]  /*0410*/  BSSY B0, `(.L_x_7) ;  /* 0x0000015000007945 */ /* 0x000fe80003800000 */
[----:B------:R-:W-:Y:S05]  /*0420*/  @P2 BRA `(.L_x_8) ;  /* 0x0000000000202947 */ /* 0x000fea0003800000 */
[----:B-12-4-:R-:W1:Y:S02]  /*0430*/  LDS R3, [UR40+0x34] ;  /* 0x00003428ff037984 */ /* 0x016e640008000800 */
[----:B-1----:R-:W-:-:S05]  /*0440*/  LOP3.LUT R3, R3, 0x38, RZ, 0xb8, !PT ;  /* 0x0000003803037812 */ /* 0x002fca00078eb8ff */
[----:B------:R1:W-:Y:S01]  /*0450*/  STS [UR40+0x34], R3 ;  /* 0x00003403ff007988 */ /* 0x0003e20008000828 */
[----:B------:R-:W-:Y:S05]  /*0460*/  @P2 BRA `(.L_x_9) ;  /* 0x0000000000202947 */ /* 0x000fea0003800000 */
[----:B-1----:R-:W1:Y:S01]  /*0470*/  LDS R3, [UR40+0x8] ;  /* 0x00000828ff037984 */ /* 0x002e620008000800 */
[----:B------:R-:W-:-:S05]  /*0480*/  IMAD.MOV.U32 R4, RZ, RZ, 0x780 ;  /* 0x00000780ff047424 */ /* 0x000fca00078e00ff */
[----:B-1----:R-:W-:-:S05]  /*0490*/  LOP3.LUT R3, R3, 0x300, R4, 0xd8, !PT ;  /* 0x0000030003037812 */ /* 0x002fca00078ed804 */
[----:B------:R3:W-:Y:S02]  /*04a0*/  STS [UR40+0x8], R3 ;  /* 0x00000803ff007988 */ /* 0x0007e40008000828 */
.L_x_8:
[----:B------:R-:W-:Y:S05]  /*04b0*/  @P2 BRA `(.L_x_10) ;  /* 0x0000000000282947 */ /* 0x000fea0003800000 */
[----:B-1234-:R-:W1:Y:S02]  /*04c0*/  LDS R3, [UR40+0x8] ;  /* 0x00000828ff037984 */ /* 0x01ee640008000800 */
[----:B-1----:R-:W-:-:S05]  /*04d0*/  LOP3.LUT R3, R3, 0x1800, RZ, 0xb8, !PT ;  /* 0x0000180003037812 */ /* 0x002fca00078eb8ff */
[----:B------:R2:W-:Y:S02]  /*04e0*/  STS [UR40+0x8], R3 ;  /* 0x00000803ff007988 */ /* 0x0005e40008000828 */
.L_x_9:
[----:B------:R-:W-:Y:S05]  /*04f0*/  @P2 BREAK B0 ;  /* 0x0000000000002942 */ /* 0x000fea0003800000 */
[----:B------:R-:W-:Y:S05]  /*0500*/  @P2 BRA `(.L_x_11) ;  /* 0x0000000000242947 */ /* 0x000fea0003800000 */
[----:B------:R-:W3:Y:S01]  /*0510*/  LDS R4, [UR40+0x8] ;  /* 0x00000828ff047984 */ /* 0x000ee20008000800 */
[----:B-12---:R-:W-:-:S05]  /*0520*/  IMAD.MOV.U32 R3, RZ, RZ, 0x6000 ;  /* 0x00006000ff037424 */ /* 0x006fca00078e00ff */
[----:B---3--:R-:W-:-:S04]  /*0530*/  LOP3.LUT R3, R4, 0x6000, R3, 0xd8, !PT ;  /* 0x0000600004037812 */ /* 0x008fc800078ed803 */
[----:B------:R-:W-:-:S05]  /*0540*/  LOP3.LUT R3, R3, 0x400000, RZ, 0xb8, !PT ;  /* 0x0040000003037812 */ /* 0x000fca00078eb8ff */
[----:B------:R5:W-:Y:S02]  /*0550*/  STS [UR40+0x8], R3 ;  /* 0x00000803ff007988 */ /* 0x000be40008000828 */
.L_x_10:
[----:B------:R-:W-:Y:S05]  /*0560*/  BSYNC B0 ;  /* 0x0000000000007941 */ /* 0x000fea0003800000 */
.L_x_7:
[----:B-12345:R-:W1:Y:S02]  /*0570*/  @!P2 LDS R3, [UR40+0x8] ;  /* 0x00000828ff03a984 */ /* 0x03ee640008000800 */
[----:B-1----:R-:W-:-:S05]  /*0580*/  @!P2 LOP3.LUT R3, R3, 0x8000, RZ, 0xb8, !PT ;  /* 0x000080000303a812 */ /* 0x002fca00078eb8ff */
[----:B------:R3:W-:Y:S02]  /*0590*/  @!P2 STS [UR40+0x8], R3 ;  /* 0x00000803ff00a988 */ /* 0x0007e40008000828 */
.L_x_11:
[----:B------:R-:W-:Y:S05]  /*05a0*/  BSYNC B1 ;  /* 0x0000000000017941 */ /* 0x000fea0003800000 */
.L_x_6:
[----:B------:R-:W-:Y:S05]  /*05b0*/  WARPSYNC.ALL ;  /* 0x0000000000007948 */ /* 0x000fea0003800000 */
[----:B------:R-:W-:Y:S05]  /*05c0*/  @P0 BRA `(.L_x_12) ;  /* 0x0000000000280947 */ /* 0x000fea0003800000 */
[----:B-123--:R-:W1:Y:S01]  /*05d0*/  S2R R3, SR_LANEID ;  /* 0x0000000000037919 */ /* 0x00ee620000000000 */
[----:B------:R-:W-:Y:S05]  /*05e0*/  WARPSYNC.ALL ;  /* 0x0000000000007948 */ /* 0x000fea0003800000 */
[----:B-1----:R-:W-:-:S05]  /*05f0*/  IMAD.SHL.U32 R3, R3, 0x4, RZ ;  /* 0x0000000403037824 */ /* 0x002fca00078e00ff */
[----:B------:R-:W1:Y:S01]  /*0600*/  LDS R7, [R3+UR40] ;  /* 0x0000002803077984 */ /* 0x000e620008000800 */
[----:B------:R-:W-:-:S05]  /*0610*/  IADD3 R4, P1, R3, UR4, RZ ;  /* 0x0000000403047c10 */ /* 0x000fca000ff3e0ff */
[----:B------:R-:W-:-:S05]  /*0620*/  IMAD.X R5, RZ, RZ, UR5, P1 ;  /* 0x00000005ff057e24 */ /* 0x000fca00088e06ff */
[----:B-1----:R4:W5:Y:S01]  /*0630*/  ATOMG.E.EXCH.STRONG.GPU PT, RZ, [R4], R7 ;  /* 0x0000000704ff73a8 */ /* 0x00296200041ee100 */
[----:B------:R-:W-:-:S04]  /*0640*/  DEPBAR {5,4,3,2,1,0} ;  /* 0x0000003f0000791a */ /* 0x000fc80000000000 */
[----:B------:R4:W-:Y:S01]  /*0650*/  UTMACCTL.IV [UR4] ;  /* 0x00000000040079b9 */ /* 0x0009e20008000000 */
[----:B------:R-:W-:Y:S01]  /*0660*/  NOP ;  /* 0x0000000000007918 */ /* 0x000fe20000000000 */
.L_x_12:
[----:B------:R-:W-:Y:S05]  /*0670*/  @P0 BRA `(.L_x_13) ;  /* 0x00000000000c0947 */ /* 0x000fea0003800000 */
[----:B------:R0:W-:Y:S01]  /*0680*/  UTMACMDFLUSH ;  /* 0x00000000000079b7 */ /* 0x0001e20000000000 */
[----:B------:R-:W-:Y:S05]  /*0690*/  @P0 BRA `(.L_x_13) ;  /* 0x0000000000040947 */ /* 0x000fea0003800000 */
[----:B------:R-:W-:-:S04]  /*06a0*/  DEPBAR.LE SB0, 0x0 ;  /* 0x000080000000791a */ /* 0x000fc80000000000 */
.L_x_13:
[----:B------:R-:W-:Y:S05]  /*06b0*/  WARPSYNC.ALL ;  /* 0x0000000000007948 */ /* 0x000fea0003800000 */
[----:B-----5:R-:W-:Y:S06]  /*06c0*/  BAR.SYNC.DEFER_BLOCKING 0x0 ;  /* 0x0000000000007b1d */ /* 0x020fec0000010000 */
[----:B------:R-:W-:Y:S02]  /*06d0*/  BSSY B1, `(.L_x_14) ;  /* 0x000000b000017945 */ /* 0x000fe40003800000 */
[----:B------:R-:W-:Y:S06]  /*06e0*/  BAR.SYNC.DEFER_BLOCKING 0x0 ;  /* 0x0000000000007b1d */ /* 0x000fec0000010000 */
[----:B------:R5:W-:Y:S01]  /*06f0*/  @!P0 STS [R12], RZ ;  /* 0x000000ff0c008388 */ /* 0x000be20000000800 */
[----:B------:R-:W-:Y:S01]  /*0700*/  NOP ;  /* 0x0000000000007918 */ /* 0x000fe20000000000 */
[----:B------:R-:W-:Y:S05]  /*0710*/  @P2 BRA `(.L_x_15) ;  /* 0x0000000000182947 */ /* 0x000fea0003800000 */
[----:B-123--:R-:W1:Y:S01]  /*0720*/  LDS R3, [UR40+0x8] ;  /* 0x00000828ff037984 */ /* 0x00ee620008000800 */
[----:B------:R-:W2:Y:S01]  /*0730*/  LDC.64 R10, c[0x0][0x218] ;  /* 0x00008600ff0a7b82 */ /* 0x000ea20000000a00 */
[----:B----4-:R-:W-:Y:S02]  /*0740*/  IMAD.MOV.U32 R4, RZ, RZ, 0x70 ;  /* 0x00000070ff047424 */ /* 0x010fe400078e00ff */
[----:B--2---:R2:W-:Y:S03]  /*0750*/  STS.64 [UR40], R10 ;  /* 0x0000000aff007988 */ /* 0x0045e60008000a28 */
[----:B-1----:R-:W-:-:S05]  /*0760*/  LOP3.LUT R3, R3, 0x10, R4, 0xd8, !PT ;  /* 0x0000001003037812 */ /* 0x002fca00078ed804 */
[----:B------:R2:W-:Y:S02]  /*0770*/  STS [UR40+0x8], R3 ;  /* 0x00000803ff007988 */ /* 0x0005e40008000828 */
.L_x_15:
[----:B----4-:R-:W-:Y:S05]  /*0780*/  BSYNC B1 ;  /* 0x0000000000017941 */ /* 0x010fea0003800000 */
.L_x_14:
[----:B------:R-:W-:Y:S04]  /*0790*/  BSSY B2, `(.L_x_16) ;  /* 0x000000f000027945 */ /* 0x000fe80003800000 */
[----:B------:R-:W-:Y:S04]  /*07a0*/  BSSY B1, `(.L_x_17) ;  /* 0x000000c000017945 */ /* 0x000fe80003800000 */
[----:B------:R-:W-:Y:S05]  /*07b0*/  @P2 BRA `(.L_x_18) ;  /* 0x0000000000282947 */ /* 0x000fea0003800000 */
[----:B-123--:R-:W1:Y:S01]  /*07c0*/  LDS R3, [UR40+0x34] ;  /* 0x00003428ff037984 */ /* 0x00ee620008000800 */
[----:B------:R-:W-:Y:S01]  /*07d0*/  IMAD.MOV.U32 R4, RZ, RZ, 0x3f000000 ;  /* 0x3f000000ff047424 */ /* 0x000fe200078e00ff */
[----:B------:R-:W-:Y:S05]  /*07e0*/  @P2 BREAK B1 ;  /* 0x0000000000012942 */ /* 0x000fea0003800000 */
[----:B-1----:R-:W-:-:S05]  /*07f0*/  LOP3.LUT R3, R3, 0xff000000, R4, 0xb8, !PT ;  /* 0xff00000003037812 */ /* 0x002fca00078eb804 */
[----:B------:R1:W-:Y:S01]  /*0800*/  STS [UR40+0x34], R3 ;  /* 0x00003403ff007988 */ /* 0x0003e20008000828 */
[----:B------:R-:W-:Y:S05]  /*0810*/  @P2 BRA `(.L_x_19) ;  /* 0x0000000000182947 */ /* 0x000fea0003800000 */
[----:B------:R-:W2:Y:S01]  /*0820*/  LDS R4, [UR40+0x38] ;  /* 0x00003828ff047984 */ /* 0x000ea20008000800 */
[----:B-1----:R-:W-:-:S05]  /*0830*/  IMAD.MOV.U32 R3, RZ, RZ, 0x3f ;  /* 0x0000003fff037424 */ /* 0x002fca00078e00ff */
[----:B--2---:R-:W-:-:S05]  /*0840*/  LOP3.LUT R3, R4, 0xff, R3, 0xb8, !PT ;  /* 0x000000ff04037812 */ /* 0x004fca00078eb803 */
[----:B------:R4:W-:Y:S02]  /*0850*/  STS [UR40+0x38], R3 ;  /* 0x00003803ff007988 */ /* 0x0009e40008000828 */
.L_x_18:
[----:B------:R-:W-:Y:S05]  /*0860*/  BSYNC B1 ;  /* 0x0000000000017941 */ /* 0x000fea0003800000 */
.L_x_17:
[----:B------:R1:W-:Y:S02]  /*0870*/  @!P2 STS [UR40+0x20], R9 ;  /* 0x00002009ff00a988 */ /* 0x0003e40008000828 */
.L_x_19:
[----:B------:R-:W-:Y:S05]  /*0880*/  BSYNC B2 ;  /* 0x0000000000027941 */ /* 0x000fea0003800000 */
.L_x_16:
[----:B------:R-:W-:Y:S05]  /*0890*/  WARPSYNC.ALL ;  /* 0x0000000000007948 */ /* 0x000fea0003800000 */
[----:B-1234-:R-:W1:Y:S01]  /*08a0*/  LDC R3, c[0x0][0x22c] ;  /* 0x00008b00ff037b82 */ /* 0x01ee620000000800 */
[----:B------:R-:W-:Y:S01]  /*08b0*/  BSSY B2, `(.L_x_20) ;  /* 0x0000010000027945 */ /* 0x000fe20003800000 */
[----:B-1----:R-:W-:-:S05]  /*08c0*/  VIADD R3, R3, 0xffffffff ;  /* 0xffffffff03037836 */ /* 0x002fca0000000000 */
[----:B------:R1:W-:Y:S01]  /*08d0*/  @!P2 STS [UR40+0x24], R3 ;  /* 0x00002403ff00a988 */ /* 0x0003e20008000828 */
[----:B------:R-:W-:Y:S05]  /*08e0*/  @P2 BRA `(.L_x_21) ;  /* 0x0000000000302947 */ /* 0x000fea0003800000 */
[----:B------:R-:W2:Y:S01]  /*08f0*/  LDS R5, [UR40+0x34] ;  /* 0x00003428ff057984 */ /* 0x000ea20008000800 */
[----:B------:R-:W3:Y:S03]  /*0900*/  LDC.64 R10, c[0x0][0x240] ;  /* 0x00009000ff0a7b82 */ /* 0x000ee60000000a00 */
[----:B------:R-:W4:Y:S01]  /*0910*/  LDS R4, [UR40+0x1c] ;  /* 0x00001c28ff047984 */ /* 0x000f220008000800 */
[C---:B---3--:R-:W-:Y:S01]  /*0920*/  SHF.L.U64.HI R8, R10.reuse, 0x1, R11 ;  /* 0x000000010a087819 */ /* 0x048fe2000001020b */
[----:B------:R-:W-:-:S03]  /*0930*/  IMAD.SHL.U32 R7, R10, 0x2, RZ ;  /* 0x000000020a077824 */ /* 0x000fc600078e00ff */
[--C-:B------:R-:W-:Y:S02]  /*0940*/  SHF.R.U32.HI R9, RZ, 0x4, R8.reuse ;  /* 0x00000004ff097819 */ /* 0x100fe40000011608 */
[----:B------:R-:W-:-:S05]  /*0950*/  SHF.R.U64 R7, R7, 0x4, R8 ;  /* 0x0000000407077819 */ /* 0x000fca0000001208 */
[----:B------:R3:W-:Y:S01]  /*0960*/  STS [UR40+0xc], R7 ;  /* 0x00000c07ff007988 */ /* 0x0007e20008000828 */
[----:B--2---:R-:W-:Y:S02]  /*0970*/  LOP3.LUT R5, R5, 0x7, RZ, 0xb8, !PT ;  /* 0x0000000705057812 */ /* 0x004fe400078eb8ff */
[----:B----4-:R-:W-:-:S03]  /*0980*/  LOP3.LUT R4, R4, 0xf, R9, 0xb8, !PT ;  /* 0x0000000f04047812 */ /* 0x010fc600078eb809 */
[----:B------:R3:W-:Y:S04]  /*0990*/  STS [UR40+0x34], R5 ;  /* 0x00003405ff007988 */ /* 0x0007e80008000828 */
[----:B------:R3:W-:Y:S02]  /*09a0*/  STS [UR40+0x1c], R4 ;  /* 0x00001c04ff007988 */ /* 0x0007e40008000828 */
.L_x_21:
[----:B------:R-:W-:Y:S05]  /*09b0*/  BSYNC B2 ;  /* 0x0000000000027941 */ /* 0x000fea0003800000 */
.L_x_20:
[----:B------:R-:W-:Y:S04]  /*09c0*/  BSSY B3, `(.L_x_22) ;  /* 0x000001a000037945 */ /* 0x000fe80003800000 */
[----:B------:R-:W-:Y:S04]  /*09d0*/  BSSY B2, `(.L_x_23) ;  /* 0x0000015000027945 */ /* 0x000fe80003800000 */
[----:B------:R-:W-:Y:S05]  /*09e0*/  @P2 BRA `(.L_x_24) ;  /* 0x0000000000202947 */ /* 0x000fea0003800000 */
[----:B---3--:R-:W2:Y:S02]  /*09f0*/  LDS R4, [UR40+0x34] ;  /* 0x00003428ff047984 */ /* 0x008ea40008000800 */
[----:B--2---:R-:W-:-:S05]  /*0a00*/  LOP3.LUT R4, R4, 0x38, RZ, 0xb8, !PT ;  /* 0x0000003804047812 */ /* 0x004fca00078eb8ff */
[----:B------:R2:W-:Y:S01]  /*0a10*/  STS [UR40+0x34], R4 ;  /* 0x00003404ff007988 */ /* 0x0005e20008000828 */
[----:B------:R-:W-:Y:S05]  /*0a20*/  @P2 BRA `(.L_x_25) ;  /* 0x0000000000202947 */ /* 0x000fea0003800000 */
[----:B--2---:R-:W2:Y:S01]  /*0a30*/  LDS R4, [UR40+0x8] ;  /* 0x00000828ff047984 */ /* 0x004ea20008000800 */
[----:B------:R-:W-:-:S05]  /*0a40*/  IMAD.MOV.U32 R5, RZ, RZ, 0x780 ;  /* 0x00000780ff057424 */ /* 0x000fca00078e00ff */
[----:B--2---:R-:W-:-:S05]  /*0a50*/  LOP3.LUT R4, R4, 0x300, R5, 0xd8, !PT ;  /* 0x0000030004047812 */ /* 0x004fca00078ed805 */
[----:B------:R2:W-:Y:S02]  /*0a60*/  STS [UR40+0x8], R4 ;  /* 0x00000804ff007988 */ /* 0x0005e40008000828 */
.L_x_24:
[----:B------:R-:W-:Y:S05]  /*0a70*/  @P2 BRA `(.L_x_26) ;  /* 0x0000000000282947 */ /* 0x000fea0003800000 */
[----:B--23--:R-:W2:Y:S02]  /*0a80*/  LDS R4, [UR40+0x8] ;  /* 0x00000828ff047984 */ /* 0x00cea40008000800 */
[----:B--2---:R-:W-:-:S05]  /*0a90*/  LOP3.LUT R4, R4, 0x1800, RZ, 0xb8, !PT ;  /* 0x0000180004047812 */ /* 0x004fca00078eb8ff */
[----:B------:R3:W-:Y:S02]  /*0aa0*/  STS [UR40+0x8], R4 ;  /* 0x00000804ff007988 */ /* 0x0007e40008000828 */
.L_x_25:
[----:B------:R-:W-:Y:S05]  /*0ab0*/  @P2 BREAK B2 ;  /* 0x0000000000022942 */ /* 0x000fea0003800000 */
[----:B------:R-:W-:Y:S05]  /*0ac0*/  @P2 BRA `(.L_x_27) ;  /* 0x0000000000242947 */ /* 0x000fea0003800000 */
[----:B--23--:R-:W2:Y:S01]  /*0ad0*/  LDS R4, [UR40+0x8] ;  /* 0x00000828ff047984 */ /* 0x00cea20008000800 */
[----:B------:R-:W-:-:S05]  /*0ae0*/  IMAD.MOV.U32 R5, RZ, RZ, 0x6000 ;  /* 0x00006000ff057424 */ /* 0x000fca00078e00ff */
[----:B--2---:R-:W-:-:S04]  /*0af0*/  LOP3.LUT R4, R4, 0x6000, R5, 0xd8, !PT ;  /* 0x0000600004047812 */ /* 0x004fc800078ed805 */
[----:B------:R-:W-:-:S05]  /*0b00*/  LOP3.LUT R4, R4, 0x400000, RZ, 0xb8, !PT ;  /* 0x0040000004047812 */ /* 0x000fca00078eb8ff */
[----:B------:R4:W-:Y:S02]  /*0b10*/  STS [UR40+0x8], R4 ;  /* 0x00000804ff007988 */ /* 0x0009e40008000828 */
.L_x_26:
[----:B------:R-:W-:Y:S05]  /*0b20*/  BSYNC B2 ;  /* 0x0000000000027941 */ /* 0x000fea0003800000 */
.L_x_23:
[----:B--234-:R-:W2:Y:S02]  /*0b30*/  @!P2 LDS R4, [UR40+0x8] ;  /* 0x00000828ff04a984 */ /* 0x01cea40008000800 */
[----:B--2---:R-:W-:-:S05]  /*0b40*/  @!P2 LOP3.LUT R4, R4, 0x8000, RZ, 0xb8, !PT ;  /* 0x000080000404a812 */ /* 0x004fca00078eb8ff */
[----:B------:R4:W-:Y:S02]  /*0b50*/  @!P2 STS [UR40+0x8], R4 ;  /* 0x00000804ff00a988 */ /* 0x0009e40008000828 */
.L_x_27:
[----:B------:R-:W-:Y:S05]  /*0b60*/  BSYNC B3 ;  /* 0x0000000000037941 */ /* 0x000fea0003800000 */
.L_x_22:
[----:B------:R-:W-:Y:S05]  /*0b70*/  WARPSYNC.ALL ;  /* 0x0000000000007948 */ /* 0x000fea0003800000 */
[----:B------:R-:W-:-:S04]  /*0b80*/  UIADD3 UR7, UR8, 0x80, URZ ;  /* 0x0000008008077890 */ /* 0x000fc8000fffe03f */
[----:B------:R-:W-:-:S04]  /*0b90*/  UIADD3 UR6, UP0, UR7, UR42, URZ ;  /* 0x0000002a07067290 */ /* 0x000fc8000ff1e03f */
[----:B------:R-:W-:Y:S01]  /*0ba0*/  ULEA.HI.X.SX32 UR7, UR7, UR43, 0x1, UP0 ;  /* 0x0000002b07077291 */ /* 0x000fe200080f0e3f */
[----:B------:R-:W-:Y:S11]  /*0bb0*/  @P0 BRA `(.L_x_28) ;  /* 0x0000000000280947 */ /* 0x000ff60003800000 */
[----:B--234-:R-:W2:Y:S01]  /*0bc0*/  S2R R4, SR_LANEID ;  /* 0x0000000000047919 */ /* 0x01cea20000000000 */
[----:B------:R-:W-:Y:S05]  /*0bd0*/  WARPSYNC.ALL ;  /* 0x0000000000007948 */ /* 0x000fea0003800000 */
[----:B--2---:R-:W-:-:S05]  /*0be0*/  IMAD.SHL.U32 R8, R4, 0x4, RZ ;  /* 0x0000000404087824 */ /* 0x004fca00078e00ff */
[----:B------:R-:W2:Y:S01]  /*0bf0*/  LDS R7, [R8+UR40] ;  /* 0x0000002808077984 */ /* 0x000ea20008000800 */
[----:B------:R-:W-:-:S05]  /*0c00*/  IADD3 R4, P1, R8, UR6, RZ ;  /* 0x0000000608047c10 */ /* 0x000fca000ff3e0ff */
[----:B------:R-:W-:-:S05]  /*0c10*/  IMAD.X R5, RZ, RZ, UR7, P1 ;  /* 0x00000007ff057e24 */ /* 0x000fca00088e06ff */
[----:B--2---:R2:W3:Y:S01]  /*0c20*/  ATOMG.E.EXCH.STRONG.GPU PT, RZ, [R4], R7 ;  /* 0x0000000704ff73a8 */ /* 0x0044e200041ee100 */
[----:B------:R-:W-:-:S04]  /*0c30*/  DEPBAR {5,4,3,2,1,0} ;  /* 0x0000003f0000791a */ /* 0x000fc80000000000 */
[----:B------:R2:W-:Y:S01]  /*0c40*/  UTMACCTL.IV [UR6] ;  /* 0x00000000060079b9 */ /* 0x0005e20008000000 */
[----:B------:R-:W-:Y:S01]  /*0c50*/  NOP ;  /* 0x0000000000007918 */ /* 0x000fe20000000000 */
.L_x_28:
[----:B------:R-:W-:Y:S05]  /*0c60*/  @P0 BRA `(.L_x_29) ;  /* 0x00000000000c0947 */ /* 0x000fea0003800000 */
[----:B------:R0:W-:Y:S01]  /*0c70*/  UTMACMDFLUSH ;  /* 0x00000000000079b7 */ /* 0x0001e20000000000 */
[----:B------:R-:W-:Y:S05]  /*0c80*/  @P0 BRA `(.L_x_29) ;  /* 0x0000000000040947 */ /* 0x000fea0003800000 */
[----:B------:R-:W-:-:S04]  /*0c90*/  DEPBAR.LE SB0, 0x0 ;  /* 0x000080000000791a */ /* 0x000fc80000000000 */
.L_x_29:
[----:B------:R-:W-:Y:S05]  /*0ca0*/  WARPSYNC.ALL ;  /* 0x0000000000007948 */ /* 0x000fea0003800000 */
[----:B---3--:R-:W-:Y:S06]  /*0cb0*/  BAR.SYNC.DEFER_BLOCKING 0x0 ;  /* 0x0000000000007b1d */ /* 0x008fec0000010000 */
[----:B------:R-:W-:Y:S02]  /*0cc0*/  BSSY B3, `(.L_x_30) ;  /* 0x000000b000037945 */ /* 0x000fe40003800000 */
[----:B------:R-:W-:Y:S06]  /*0cd0*/  BAR.SYNC.DEFER_BLOCKING 0x0 ;  /* 0x0000000000007b1d */ /* 0x000fec0000010000 */
[----:B------:R3:W-:Y:S01]  /*0ce0*/  @!P0 STS [R12], RZ ;  /* 0x000000ff0c008388 */ /* 0x0007e20000000800 */
[----:B------:R-:W-:Y:S01]  /*0cf0*/  NOP ;  /* 0x0000000000007918 */ /* 0x000fe20000000000 */
[----:B------:R-:W-:Y:S05]  /*0d00*/  @P2 BRA `(.L_x_31) ;  /* 0x0000000000182947 */ /* 0x000fea0003800000 */
[----:B--2-4-:R-:W2:Y:S01]  /*0d10*/  LDS R4, [UR40+0x8] ;  /* 0x00000828ff047984 */ /* 0x014ea20008000800 */
[----:B------:R-:W4:Y:S01]  /*0d20*/  LDC.64 R8, c[0x0][0x220] ;  /* 0x00008800ff087b82 */ /* 0x000f220000000a00 */
[----:B------:R-:W-:Y:S02]  /*0d30*/  IMAD.MOV.U32 R5, RZ, RZ, 0x70 ;  /* 0x00000070ff057424 */ /* 0x000fe400078e00ff */
[----:B----4-:R4:W-:Y:S03]  /*0d40*/  STS.64 [UR40], R8 ;  /* 0x00000008ff007988 */ /* 0x0109e60008000a28 */
[----:B--2---:R-:W-:-:S05]  /*0d50*/  LOP3.LUT R4, R4, 0x10, R5, 0xd8, !PT ;  /* 0x0000001004047812 */ /* 0x004fca00078ed805 */
[----:B------:R4:W-:Y:S02]  /*0d60*/  STS [UR40+0x8], R4 ;  /* 0x00000804ff007988 */ /* 0x0009e40008000828 */
.L_x_31:
[----:B--2---:R-:W-:Y:S05]  /*0d70*/  BSYNC B3 ;  /* 0x0000000000037941 */ /* 0x004fea0003800000 */
.L_x_30:
[----:B------:R-:W-:Y:S04]  /*0d80*/  BSSY B4, `(.L_x_32) ;  /* 0x0000011000047945 */ /* 0x000fe80003800000 */
[----:B------:R-:W-:Y:S04]  /*0d90*/  BSSY B3, `(.L_x_33) ;  /* 0x000000e000037945 */ /* 0x000fe80003800000 */
[----:B------:R-:W-:Y:S05]  /*0da0*/  @P2 BRA `(.L_x_34) ;  /* 0x0000000000242947 */ /* 0x000fea0003800000 */
[----:B----4-:R-:W2:Y:S01]  /*0db0*/  LDS R4, [UR40+0x34] ;  /* 0x00003428ff047984 */ /* 0x010ea20008000800 */
[----:B------:R-:W-:-:S05]  /*0dc0*/  IMAD.MOV.U32 R5, RZ, RZ, 0x3f000000 ;  /* 0x3f000000ff057424 */ /* 0x000fca00078e00ff */
[----:B--2---:R-:W-:-:S05]  /*0dd0*/  LOP3.LUT R4, R4, 0xff000000, R5, 0xb8, !PT ;  /* 0xff00000004047812 */ /* 0x004fca00078eb805 */
[----:B------:R2:W-:Y:S01]  /*0de0*/  STS [UR40+0x34], R4 ;  /* 0x00003404ff007988 */ /* 0x0005e20008000828 */
[----:B------:R-:W-:Y:S05]  /*0df0*/  @P2 BRA `(.L_x_35) ;  /* 0x00000000001c2947 */ /* 0x000fea0003800000 */
[----:B--2---:R-:W2:Y:S01]  /*0e00*/  LDS R4, [UR40+0x38] ;  /* 0x00003828ff047984 */ /* 0x004ea20008000800 */
[----:B------:R-:W-:-:S05]  /*0e10*/  IMAD.MOV.U32 R5, RZ, RZ, 0xff ;  /* 0x000000ffff057424 */ /* 0x000fca00078e00ff */
[----:B--2---:R-:W-:-:S05]  /*0e20*/  LOP3.LUT R4, R4, 0xff, R5, 0xb8, !PT ;  /* 0x000000ff04047812 */ /* 0x004fca00078eb805 */
[----:B------:R2:W-:Y:S02]  /*0e30*/  STS [UR40+0x38], R4 ;  /* 0x00003804ff007988 */ /* 0x0005e40008000828 */
.L_x_34:
[----:B------:R-:W-:Y:S05]  /*0e40*/  @P2 BREAK B3 ;  /* 0x0000000000032942 */ /* 0x000fea0003800000 */
[----:B------:R-:W-:Y:S05]  /*0e50*/  @P2 BRA `(.L_x_36) ;  /* 0x00000000000c2947 */ /* 0x000fea0003800000 */
[----:B------:R1:W-:Y:S02]  /*0e60*/  STS [UR40+0x20], R3 ;  /* 0x00002003ff007988 */ /* 0x0003e40008000828 */
.L_x_35:
[----:B------:R-:W-:Y:S05]  /*0e70*/  BSYNC B3 ;  /* 0x0000000000037941 */ /* 0x000fea0003800000 */
.L_x_33:
[----:B------:R1:W-:Y:S02]  /*0e80*/  @!P2 STS [UR40+0x24], R6 ;  /* 0x00002406ff00a988 */ /* 0x0003e40008000828 */
.L_x_36:
[----:B------:R-:W-:Y:S05]  /*0e90*/  BSYNC B4 ;  /* 0x0000000000047941 */ /* 0x000fea0003800000 */
.L_x_32:
[----:B------:R-:W-:Y:S05]  /*0ea0*/  WARPSYNC.ALL ;  /* 0x0000000000007948 */ /* 0x000fea0003800000 */
[----:B------:R-:W-:Y:S04]  /*0eb0*/  BSSY B4, `(.L_x_37) ;  /* 0x000000e000047945 */ /* 0x000fe80003800000 */
[----:B------:R-:W-:Y:S05]  /*0ec0*/  @P2 BRA `(.L_x_38) ;  /* 0x0000000000302947 */ /* 0x000fea0003800000 */
[----:B--2-4-:R-:W2:Y:S01]  /*0ed0*/  LDS R4, [UR40+0x34] ;  /* 0x00003428ff047984 */ /* 0x014ea20008000800 */
[----:B------:R-:W4:Y:S03]  /*0ee0*/  LDC.64 R8, c[0x0][0x248] ;  /* 0x00009200ff087b82 */ /* 0x000f260000000a00 */
[----:B-1----:R-:W1:Y:S01]  /*0ef0*/  LDS R3, [UR40+0x1c] ;  /* 0x00001c28ff037984 */ /* 0x002e620008000800 */
[C---:B----4-:R-:W-:Y:S01]  /*0f00*/  SHF.L.U64.HI R6, R8.reuse, 0x1, R9 ;  /* 0x0000000108067819 */ /* 0x050fe20000010209 */
[----:B------:R-:W-:-:S03]  /*0f10*/  IMAD.SHL.U32 R5, R8, 0x2, RZ ;  /* 0x0000000208057824 */ /* 0x000fc600078e00ff */
[--C-:B------:R-:W-:Y:S02]  /*0f20*/  SHF.R.U32.HI R8, RZ, 0x4, R6.reuse ;  /* 0x00000004ff087819 */ /* 0x100fe40000011606 */
[----:B------:R-:W-:-:S05]  /*0f30*/  SHF.R.U64 R5, R5, 0x4, R6 ;  /* 0x0000000405057819 */ /* 0x000fca0000001206 */
[----:B------:R4:W-:Y:S01]  /*0f40*/  STS [UR40+0xc], R5 ;  /* 0x00000c05ff007988 */ /* 0x0009e20008000828 */
[----:B--2---:R-:W-:Y:S02]  /*0f50*/  LOP3.LUT R4, R4, 0x7, RZ, 0xb8, !PT ;  /* 0x0000000704047812 */ /* 0x004fe400078eb8ff */
[----:B-1----:R-:W-:-:S03]  /*0f60*/  LOP3.LUT R3, R3, 0xf, R8, 0xb8, !PT ;  /* 0x0000000f03037812 */ /* 0x002fc600078eb808 */
[----:B------:R4:W-:Y:S04]  /*0f70*/  STS [UR40+0x34], R4 ;  /* 0x00003404ff007988 */ /* 0x0009e80008000828 */
[----:B------:R4:W-:Y:S02]  /*0f80*/  STS [UR40+0x1c], R3 ;  /* 0x00001c03ff007988 */ /* 0x0009e40008000828 */
.L_x_38:
[----:B------:R-:W-:Y:S05]  /*0f90*/  BSYNC B4 ;  /* 0x0000000000047941 */ /* 0x000fea0003800000 */
.L_x_37:
[----:B------:R-:W-:Y:S04]  /*0fa0*/  BSSY B4, `(.L_x_39) ;  /* 0x000001a000047945 */ /* 0x000fe80003800000 */
[----:B------:R-:W-:Y:S04]  /*0fb0*/  BSSY B5, `(.L_x_40) ;  /* 0x0000015000057945 */ /* 0x000fe80003800000 */
[----:B------:R-:W-:Y:S05]  /*0fc0*/  @P2 BRA `(.L_x_41) ;  /* 0x0000000000202947 */ /* 0x000fea0003800000 */
[----:B-1--4-:R-:W1:Y:S02]  /*0fd0*/  LDS R3, [UR40+0x34] ;  /* 0x00003428ff037984 */ /* 0x012e640008000800 */
[----:B-1----:R-:W-:-:S05]  /*0fe0*/  LOP3.LUT R3, R3, 0x38, RZ, 0xb8, !PT ;  /* 0x0000003803037812 */ /* 0x002fca00078eb8ff */
[----:B------:R1:W-:Y:S01]  /*0ff0*/  STS [UR40+0x34], R3 ;  /* 0x00003403ff007988 */ /* 0x0003e20008000828 */
[----:B------:R-:W-:Y:S05]  /*1000*/  @P2 BRA `(.L_x_42) ;  /* 0x0000000000202947 */ /* 0x000fea0003800000 */
[----:B-1----:R-:W1:Y:S01]  /*1010*/  LDS R3, [UR40+0x8] ;  /* 0x00000828ff037984 */ /* 0x002e620008000800 */
[----:B--2---:R-:W-:-:S05]  /*1020*/  IMAD.MOV.U32 R4, RZ, RZ, 0x780 ;  /* 0x00000780ff047424 */ /* 0x004fca00078e00ff */
[----:B-1----:R-:W-:-:S05]  /*1030*/  LOP3.LUT R3, R3, 0x300, R4, 0xd8, !PT ;  /* 0x0000030003037812 */ /* 0x002fca00078ed804 */
[----:B------:R1:W-:Y:S02]  /*1040*/  STS [UR40+0x8], R3 ;  /* 0x00000803ff007988 */ /* 0x0003e40008000828 */
.L_x_41:
[----:B------:R-:W-:Y:S05]  /*1050*/  @P2 BRA `(.L_x_43) ;  /* 0x0000000000282947 */ /* 0x000fea0003800000 */
[----:B-1--4-:R-:W1:Y:S02]  /*1060*/  LDS R3, [UR40+0x8] ;  /* 0x00000828ff037984 */ /* 0x012e640008000800 */
[----:B-1----:R-:W-:-:S05]  /*1070*/  LOP3.LUT R3, R3, 0x1800, RZ, 0xb8, !PT ;  /* 0x0000180003037812 */ /* 0x002fca00078eb8ff */
[----:B------:R4:W-:Y:S02]  /*1080*/  STS [UR40+0x8], R3 ;  /* 0x00000803ff007988 */ /* 0x0009e40008000828 */
.L_x_42:
[----:B------:R-:W-:Y:S05]  /*1090*/  @P2 BREAK B5 ;  /* 0x0000000000052942 */ /* 0x000fea0003800000 */
[----:B------:R-:W-:Y:S05]  /*10a0*/  @P2 BRA `(.L_x_44) ;  /* 0x0000000000242947 */ /* 0x000fea0003800000 */
[----:B-1--4-:R-:W1:Y:S01]  /*10b0*/  LDS R3, [UR40+0x8] ;  /* 0x00000828ff037984 */ /* 0x012e620008000800 */
[----:B--2---:R-:W-:-:S05]  /*10c0*/  IMAD.MOV.U32 R4, RZ, RZ, 0x6000 ;  /* 0x00006000ff047424 */ /* 0x004fca00078e00ff */
[----:B-1----:R-:W-:-:S04]  /*10d0*/  LOP3.LUT R3, R3, 0x6000, R4, 0xd8, !PT ;  /* 0x0000600003037812 */ /* 0x002fc800078ed804 */
[----:B------:R-:W-:-:S05]  /*10e0*/  LOP3.LUT R3, R3, 0x400000, RZ, 0xb8, !PT ;  /* 0x0040000003037812 */ /* 0x000fca00078eb8ff */
[----:B------:R1:W-:Y:S02]  /*10f0*/  STS [UR40+0x8], R3 ;  /* 0x00000803ff007988 */ /* 0x0003e40008000828 */
.L_x_43:
[----:B------:R-:W-:Y:S05]  /*1100*/  BSYNC B5 ;  /* 0x0000000000057941 */ /* 0x000fea0003800000 */
.L_x_40:
[----:B-1--4-:R-:W1:Y:S02]  /*1110*/  @!P2 LDS R3, [UR40+0x8] ;  /* 0x00000828ff03a984 */ /* 0x012e640008000800 */
[----:B-1----:R-:W-:-:S05]  /*1120*/  @!P2 LOP3.LUT R3, R3, 0x8000, RZ, 0xb8, !PT ;  /* 0x000080000303a812 */ /* 0x002fca00078eb8ff */
[----:B------:R1:W-:Y:S02]  /*1130*/  @!P2 STS [UR40+0x8], R3 ;  /* 0x00000803ff00a988 */ /* 0x0003e40008000828 */
.L_x_44:
[----:B------:R-:W-:Y:S05]  /*1140*/  BSYNC B4 ;  /* 0x0000000000047941 */ /* 0x000fea0003800000 */
.L_x_39:
[----:B------:R-:W-:Y:S05]  /*1150*/  WARPSYNC.ALL ;  /* 0x0000000000007948 */ /* 0x000fea0003800000 */
[----:B------:R-:W-:Y:S01]  /*1160*/  UIADD3 UR8, UR8, 0x100, URZ ;  /* 0x0000010008087890 */ /* 0x000fe2000fffe03f */
[----:B------:R-:W-:Y:S02]  /*1170*/  ISETP.GE.AND P1, PT, R13, 0x1, PT ;  /* 0x000000010d00780c */ /* 0x000fe40003f26270 */
[----:B------:R-:W-:Y:S02]  /*1180*/  CS2R R120, SRZ ;  /* 0x0000000000787805 */ /* 0x000fe4000001ff00 */
[----:B------:R-:W-:Y:S01]  /*1190*/  CS2R R122, SRZ ;  /* 0x00000000007a7805 */ /* 0x000fe2000001ff00 */
[----:B------:R-:W-:Y:S01]  /*11a0*/  UIADD3 UR56, UP0, UR8, UR42, URZ ;  /* 0x0000002a08387290 */ /* 0x000fe2000ff1e03f */
[----:B------:R-:W-:-:S02]  /*11b0*/  CS2R R124, SRZ ;  /* 0x00000000007c7805 */ /* 0x000fc4000001ff00 */
[----:B------:R-:W-:Y:S02]  /*11c0*/  CS2R R126, SRZ ;  /* 0x00000000007e7805 */ /* 0x000fe4000001ff00 */
[----:B------:R-:W-:Y:S01]  /*11d0*/  CS2R R128, SRZ ;  /* 0x0000000000807805 */ /* 0x000fe2000001ff00 */
[----:B------:R-:W-:Y:S01]  /*11e0*/  ULEA.HI.X.SX32 UR43, UR8, UR43, 0x1, UP0 ;  /* 0x0000002b082b7291 */ /* 0x000fe200080f0e3f */
[----:B------:R-:W-:Y:S02]  /*11f0*/  CS2R R130, SRZ ;  /* 0x0000000000827805 */ /* 0x000fe4000001ff00 */
[----:B------:R-:W-:Y:S02]  /*1200*/  CS2R R132, SRZ ;  /* 0x0000000000847805 */ /* 0x000fe4000001ff00 */
[----:B------:R-:W-:Y:S02]  /*1210*/  CS2R R134, SRZ ;  /* 0x0000000000867805 */ /* 0x000fe4000001ff00 */
[----:B------:R-:W-:-:S02]  /*1220*/  CS2R R136, SRZ ;  /* 0x0000000000887805 */ /* 0x000fc4000001ff00 */
[----:B------:R-:W-:Y:S02]  /*1230*/  CS2R R138, SRZ ;  /* 0x00000000008a7805 */ /* 0x000fe4000001ff00 */
[----:B------:R-:W-:Y:S02]  /*1240*/  CS2R R140, SRZ ;  /* 0x00000000008c7805 */ /* 0x000fe4000001ff00 */
        /* <DEDUP_REMOVED lines=41> */
[----:B------:R-:W-:Y:S01]  /*14e0*/  CS2R R32, SRZ ;  /* 0x0000000000207805 */ /* 0x000fe2000001ff00 */
[----:B------:R-:W-:Y:S01]  /*14f0*/  IMAD.MOV.U32 R34, RZ, RZ, RZ ;  /* 0x000000ffff227224 */ /* 0x000fe200078e00ff */
[----:B------:R-:W-:Y:S06]  /*1500*/  @P0 BRA `(.L_x_45) ;  /* 0x00000000002c0947 */ /* 0x000fec0003800000 */
[----:B-1--4-:R-:W1:Y:S01]  /*1510*/  S2R R3, SR_LANEID ;  /* 0x0000000000037919 */ /* 0x012e620000000000 */
[----:B------:R-:W-:Y:S05]  /*1520*/  WARPSYNC.ALL ;  /* 0x0000000000007948 */ /* 0x000fea0003800000 */
[----:B-1----:R-:W-:-:S05]  /*1530*/  IMAD.SHL.U32 R6, R3, 0x4, RZ ;  /* 0x0000000403067824 */ /* 0x002fca00078e00ff */
[----:B------:R-:W1:Y:S01]  /*1540*/  LDS R3, [R6+UR40] ;  /* 0x0000002806037984 */ /* 0x000e620008000800 */
[----:B--2---:R-:W-:Y:S01]  /*1550*/  IADD3 R4, P3, R6, UR56, RZ ;  /* 0x0000003806047c10 */ /* 0x004fe2000ff7e0ff */
[----:B------:R-:W-:-:S04]  /*1560*/  UMOV UR42, UR56 ;  /* 0x00000038002a7c82 */ /* 0x000fc80008000000 */
[----:B------:R-:W-:-:S05]  /*1570*/  IMAD.X R5, RZ, RZ, UR43, P3 ;  /* 0x0000002bff057e24 */ /* 0x000fca00098e06ff */
[----:B-1----:R1:W2:Y:S01]  /*1580*/  ATOMG.E.EXCH.STRONG.GPU PT, RZ, [R4], R3 ;  /* 0x0000000304ff73a8 */ /* 0x0022a200041ee100 */
[----:B------:R-:W-:-:S04]  /*1590*/  DEPBAR {5,4,3,2,1,0} ;  /* 0x0000003f0000791a */ /* 0x000fc80000000000 */
[----:B------:R1:W-:Y:S01]  /*15a0*/  UTMACCTL.IV [UR42] ;  /* 0x000000002a0079b9 */ /* 0x0003e20008000000 */
[----:B------:R-:W-:Y:S01]  /*15b0*/  NOP ;  /* 0x0000000000007918 */ /* 0x000fe20000000000 */
.L_x_45:
[----:B------:R-:W-:Y:S05]  /*15c0*/  @P0 BRA `(.L_x_46) ;  /* 0x00000000000c0947 */ /* 0x000fea0003800000 */
[----:B------:R0:W-:Y:S01]  /*15d0*/  UTMACMDFLUSH ;  /* 0x00000000000079b7 */ /* 0x0001e20000000000 */
[----:B------:R-:W-:Y:S05]  /*15e0*/  @P0 BRA `(.L_x_46) ;  /* 0x0000000000040947 */ /* 0x000fea0003800000 */
[----:B------:R-:W-:-:S04]  /*15f0*/  DEPBAR.LE SB0, 0x0 ;  /* 0x000080000000791a */ /* 0x000fc80000000000 */
.L_x_46:
[----:B------:R-:W-:Y:S05]  /*1600*/  WARPSYNC.ALL ;  /* 0x0000000000007948 */ /* 0x000fea0003800000 */
[----:B--2---:R-:W-:Y:S01]  /*1610*/  BAR.SYNC.DEFER_BLOCKING 0x0 ;  /* 0x0000000000007b1d */ /* 0x004fe20000010000 */
[----:B------:R-:W-:Y:S01]  /*1620*/  IMAD.MOV.U32 R35, RZ, RZ, RZ ;  /* 0x000000ffff237224 */ /* 0x000fe200078e00ff */
[----:B------:R-:W-:Y:S02]  /*1630*/  CS2R R36, SRZ ;  /* 0x0000000000247805 */ /* 0x000fe4000001ff00 */
[----:B------:R-:W-:Y:S02]  /*1640*/  CS2R R38, SRZ ;  /* 0x0000000000267805 */ /* 0x000fe4000001ff00 */
[----:B------:R-:W-:-:S02]  /*1650*/  CS2R R40, SRZ ;  /* 0x0000000000287805 */ /* 0x000fc4000001ff00 */
[----:B------:R-:W-:Y:S01]  /*1660*/  CS2R R42, SRZ ;  /* 0x00000000002a7805 */ /* 0x000fe2000001ff00 */
[----:B------:R-:W-:Y:S01]  /*1670*/  VOTEU.ALL UP0, P2 ;  /* 0x00000000003f7886 */ /* 0x000fe20001000000 */
[----:B------:R-:W-:Y:S01]  /*1680*/  UMOV UR8, 0x1 ;  /* 0x0000000100087882 */ /* 0x000fe20000000000 */
[----:B------:R-:W-:Y:S01]  /*1690*/  VOTEU.ALL UP1, P2 ;  /* 0x00000000003f7886 */ /* 0x000fe20001020000 */
[----:B------:R-:W-:Y:S01]  /*16a0*/  VOTEU.ALL UP2, P2 ;  /* 0x00000000003f7886 */ /* 0x000fe20001040000 */
[----:B------:R-:W-:Y:S01]  /*16b0*/  VOTEU.ALL UP3, P2 ;  /* 0x00000000003f7886 */ /* 0x000fe20001060000 */
[----:B------:R-:W-:-:S04]  /*16c0*/  @!UP0 UIADD3 UR10, -UR8, 0x100000, URZ ;  /* 0x00100000080a8890 */ /* 0x000fc8000fffe13f */
[----:B------:R-:W-:Y:S02]  /*16d0*/  @!UP0 USHF.L.U32 UR11, UR10, 0xb, URZ ;  /* 0x0000000b0a0b8899 */ /* 0x000fe4000800063f */
[----:B------:R-:W-:Y:S01]  /*16e0*/  @!UP0 USHF.L.U32 UR10, UR10, 0x1, URZ ;  /* 0x000000010a0a8899 */ /* 0x000fe2000800063f */
[----:B------:R-:W-:Y:S01]  /*16f0*/  CS2R R44, SRZ ;  /* 0x00000000002c7805 */ /* 0x000fe2000001ff00 */
        /* <DEDUP_REMOVED lines=12> */
[----:B------:R-:W-:Y:S01]  /*17c0*/  VOTEU.ALL UP0, P2 ;  /* 0x00000000003f7886 */ /* 0x000fe20001000000 */
[----:B------:R-:W-:Y:S02]  /*17d0*/  CS2R R52, SRZ ;  /* 0x0000000000347805 */ /* 0x000fe4000001ff00 */
[----:B------:R-:W-:Y:S01]  /*17e0*/  CS2R R54, SRZ ;  /* 0x0000000000367805 */ /* 0x000fe2000001ff00 */
[----:B------:R-:W2:Y:S02]  /*17f0*/  FENCE.VIEW.ASYNC.S ;  /* 0x00000000000073c6 */ /* 0x000ea40000000000 */
[----:B--2---:R2:W4:Y:S02]  /*1800*/  @!UP0 SYNCS.EXCH.64 URZ, [UR40+0x50000], UR10 ;  /* 0x0500000a283f85b2 */ /* 0x0045240008000100 */
[----:B----4-:R-:W-:Y:S01]  /*1810*/  BAR.SYNC.DEFER_BLOCKING 0x0 ;  /* 0x0000000000007b1d */ /* 0x010fe20000010000 */
[----:B--2---:R-:W-:-:S05]  /*1820*/  USHF.L.U32 UR11, UR58, 0x8, URZ ;  /* 0x000000083a0b7899 */ /* 0x004fca000800063f */
[----:B------:R-:W2:Y:S02]  /*1830*/  @!UP1 SYNCS.EXCH.64 URZ, [UR40+0x50008], UR12 ;  /* 0x0500080c283f95b2 */ /* 0x000ea40008000100 */
[----:B--2---:R-:W-:Y:S06]  /*1840*/  BAR.SYNC.DEFER_BLOCKING 0x0 ;  /* 0x0000000000007b1d */ /* 0x004fec0000010000 */
[----:B------:R2:W4:Y:S02]  /*1850*/  @!UP2 SYNCS.EXCH.64 URZ, [UR40+0x50010], UR14 ;  /* 0x0500100e283fa5b2 */ /* 0x0005240008000100 */
[----:B----4-:R-:W-:Y:S01]  /*1860*/  BAR.SYNC.DEFER_BLOCKING 0x0 ;  /* 0x0000000000007b1d */ /* 0x010fe20000010000 */
[----:B--2---:R-:W-:-:S05]  /*1870*/  USHF.L.U32 UR15, UR57, 0x6, URZ ;  /* 0x00000006390f7899 */ /* 0x004fca000800063f */
[----:B------:R2:W4:Y:S01]  /*1880*/  @!UP3 SYNCS.EXCH.64 URZ, [UR40+0x50018], UR8 ;  /* 0x05001808283fb5b2 */ /* 0x0005220008000100 */
[----:B------:R-:W-:Y:S06]  /*1890*/  @!P1 BRA `(.L_x_47) ;  /* 0x0000000c00289947 */ /* 0x000fec0003800000 */
[----:B-1----:R-:W-:Y:S02]  /*18a0*/  SHF.R.U32.HI R3, RZ, 0x5, R0 ;  /* 0x00000005ff037819 */ /* 0x002fe40000011600 */
[----:B------:R-:W-:Y:S02]  /*18b0*/  CS2R R120, SRZ ;  /* 0x0000000000787805 */ /* 0x000fe4000001ff00 */
[----:B------:R-:W-:Y:S02]  /*18c0*/  CS2R R122, SRZ ;  /* 0x00000000007a7805 */ /* 0x000fe4000001ff00 */
[----:B------:R-:W-:Y:S02]  /*18d0*/  CS2R R124, SRZ ;  /* 0x00000000007c7805 */ /* 0x000fe4000001ff00 */
[----:B------:R-:W-:Y:S02]  /*18e0*/  R2UR UR60, R3 ;  /* 0x00000000033c72ca */ /* 0x000fe400000e0000 */
        /* <DEDUP_REMOVED lines=60> */
[----:B------:R-:W-:Y:S01]  /*1cb0*/  CS2R R54, SRZ ;  /* 0x0000000000367805 */ /* 0x000fe2000001ff00 */
[----:B------:R-:W-:Y:S01]  /*1cc0*/  UMOV UR42, URZ ;  /* 0x0000003f002a7c82 */ /* 0x000fe20008000000 */
[----:B------:R-:W-:-:S05]  /*1cd0*/  UMOV UR41, URZ ;  /* 0x0000003f00297c82 */ /* 0x000fca0008000000 */
.L_x_49:
[----:B----4-:R-:W-:Y:S01]  /*1ce0*/  BAR.SYNC.DEFER_BLOCKING 0x0 ;  /* 0x0000000000007b1d */ /* 0x010fe20000010000 */
[----:B------:R-:W-:Y:S01]  /*1cf0*/  ULEA UR22, UR42, UR40, 0x3 ;  /* 0x000000282a167291 */ /* 0x000fe2000f8e183f */
[----:B------:R-:W-:Y:S01]  /*1d00*/  @!P2 IMAD.MOV.U32 R4, RZ, RZ, 0x14000 ;  /* 0x00014000ff04a424 */ /* 0x000fe200078e00ff */
[----:B------:R-:W-:Y:S01]  /*1d10*/  ELECT P0, URZ, PT ;  /* 0x00000000003f782f */ /* 0x000fe20003800000 */
[----:B------:R-:W-:Y:S01]  /*1d20*/  IMAD.U32 R3, RZ, RZ, UR59 ;  /* 0x0000003bff037e24 */ /* 0x000fe2000f8e00ff */
[----:B--2---:R-:W-:Y:S02]  /*1d30*/  ULEA UR8, UR42, UR40, 0xe ;  /* 0x000000282a087291 */ /* 0x004fe4000f8e703f */
[----:B------:R-:W-:Y:S01]  /*1d40*/  ISETP.LT.U32.AND P0, PT, R2, 0x40, P0 ;  /* 0x000000400200780c */ /* 0x000fe20000701070 */
[----:B------:R-:W-:Y:S01]  /*1d50*/  ULEA UR20, UR42, UR40, 0x10 ;  /* 0x000000282a147291 */ /* 0x000fe2000f8e803f */
[----:B------:R-:W-:Y:S01]  /*1d60*/  SHF.L.U32 R3, R3, 0x1f, RZ ;  /* 0x0000001f03037819 */ /* 0x000fe200000006ff */
[----:B------:R-:W-:-:S02]  /*1d70*/  ULOP3.LUT UR12, UR60, 0x1, URZ, 0xc0, !UPT ;  /* 0x000000013c0c7892 */ /* 0x000fc4000f8ec03f */
[----:B------:R-:W-:Y:S02]  /*1d80*/  UIADD3 UR21, UR8, 0x40000, URZ ;  /* 0x0004000008157890 */ /* 0x000fe4000fffe03f */
[----:B------:R-:W-:Y:S02]  /*1d90*/  ULEA UR8, UR12, UR20, 0xf ;  /* 0x000000140c087291 */ /* 0x000fe4000f8e783f */
[----:B------:R-:W-:Y:S01]  /*1da0*/  ULEA UR10, UR12, UR41, 0x6 ;  /* 0x000000290c0a7291 */ /* 0x000fe2000f8e303f */
[----:B------:R-:W-:-:S03]  /*1db0*/  ELECT P1, URZ, PT ;  /* 0x00000000003f782f */ /* 0x000fc60003820000 */
[----:B------:R-:W-:Y:S01]  /*1dc0*/  VOTEU.ANY UP0, P0 ;  /* 0x00000000003f7886 */ /* 0x000fe20000000100 */
[----:B------:R-:W-:Y:S01]  /*1dd0*/  VOTEU.ANY UP2, P0 ;  /* 0x00000000003f7886 */ /* 0x000fe20000040100 */
[----:B------:R-:W-:Y:S01]  /*1de0*/  ISETP.LT.U32.AND P1, PT, R2, 0x40, P1 ;  /* 0x000000400200780c */ /* 0x000fe20000f21070 */
[----:B------:R-:W-:Y:S01]  /*1df0*/  ULEA UR12, UR12, UR21, 0xd ;  /* 0x000000150c0c7291 */ /* 0x000fe2000f8e683f */
[----:B------:R1:W-:Y:S01]  /*1e00*/  @!P2 SYNCS.ARRIVE.TRANS64 RZ, [UR22+0x50000], R4 ;  /* 0x05000004ffffa9a7 */ /* 0x0003e20008000016 */
[----:B------:R2:W-:Y:S06]  /*1e10*/  MEMBAR.ALL.CTA ;  /* 0x0000000000007992 */ /* 0x0005ec0000008000 */
[----:B--2---:R-:W2:Y:S01]  /*1e20*/  FENCE.VIEW.ASYNC.S ;  /* 0x00000000000073c6 */ /* 0x004ea20000000000 */
[----:B------:R-:W-:Y:S01]  /*1e30*/  @UP0 UIADD3 UR9, UR22, 0x50000, URZ ;  /* 0x0005000016090890 */ /* 0x000fe2000fffe03f */
[----:B------:R-:W-:Y:S01]  /*1e40*/  @UP0 UMOV UR16, UR4 ;  /* 0x0000000400100c82 */ /* 0x000fe20008000000 */
[----:B------:R-:W-:Y:S01]  /*1e50*/  @UP0 UMOV UR17, UR5 ;  /* 0x0000000500110c82 */ /* 0x000fe20008000000 */
[----:B------:R-:W-:Y:S01]  /*1e60*/  UMOV UR14, UR10 ;  /* 0x0000000a000e7c82 */ /* 0x000fe20008000000 */
[----:B------:R-:W-:-:S02]  /*1e70*/  USHF.R.U32.HI UR36, URZ, 0x4, UR20 ;  /* 0x000000043f247899 */ /* 0x000fc40008011614 */
[----:B------:R-:W-:Y:S01]  /*1e80*/  USHF.R.U32.HI UR38, URZ, 0x4, UR21 ;  /* 0x000000043f267899 */ /* 0x000fe20008011615 */
[----:B--2---:R-:W-:Y:S01]  /*1e90*/  VOTEU.ANY UP1, P1 ;  /* 0x00000000003f7886 */ /* 0x004fe20000820100 */
[----:B------:R-:W-:Y:S01]  /*1ea0*/  VOTEU.ANY UP3, P1 ;  /* 0x00000000003f7886 */ /* 0x000fe20000860100 */
[----:B------:R-:W-:Y:S02]  /*1eb0*/  USGXT.U32 UR36, UR36, 0xe ;  /* 0x0000000e2424789a */ /* 0x000fe40008000000 */
[----:B------:R-:W-:Y:S02]  /*1ec0*/  USGXT.U32 UR38, UR38, 0xe ;  /* 0x0000000e2626789a */ /* 0x000fe40008000000 */
[----:B------:R-:W-:Y:S01]  /*1ed0*/  @UP1 UIADD3 UR13, UR22, 0x50000, URZ ;  /* 0x00050000160d1890 */ /* 0x000fe2000fffe03f */
[----:B------:R-:W-:Y:S01]  /*1ee0*/  @UP1 UMOV UR18, UR6 ;  /* 0x0000000600121c82 */ /* 0x000fe20008000000 */
[----:B------:R-:W-:Y:S01]  /*1ef0*/  @UP1 UMOV UR19, UR7 ;  /* 0x0000000700131c82 */ /* 0x000fe20008000000 */
[----:B------:R-:W-:Y:S01]  /*1f00*/  UMOV UR37, 0x40000040 ;  /* 0x4000004000257882 */ /* 0x000fe20000000000 */
[----:B------:R-:W-:Y:S01]  /*1f10*/  UMOV UR39, 0x40000040 ;  /* 0x4000004000277882 */ /* 0x000fe20000000000 */
[----:B------:R-:W-:Y:S06]  /*1f20*/  BAR.SYNC.DEFER_BLOCKING 0x0 ;  /* 0x0000000000007b1d */ /* 0x000fec0000010000 */
[----:B------:R1:W-:Y:S02]  /*1f30*/  @UP2 UTMALDG.2D [UR8], [UR16] ;  /* 0x00000008100025b4 */ /* 0x0003e40008008000 */
[----:B------:R-:W-:Y:S06]  /*1f40*/  BAR.SYNC.DEFER_BLOCKING 0x0 ;  /* 0x0000000000007b1d */ /* 0x000fec0000010000 */
[----:B------:R1:W-:Y:S02]  /*1f50*/  @UP3 UTMALDG.2D [UR12], [UR18] ;  /* 0x0000000c120035b4 */ /* 0x0003e40008008000 */
[----:B------:R-:W-:Y:S06]  /*1f60*/  BAR.SYNC.DEFER_BLOCKING 0x0 ;  /* 0x0000000000007b1d */ /* 0x000fec0000010000 */
[----:B------:R-:W2:Y:S02]  /*1f70*/  SYNCS.PHASECHK.TRANS64.TRYWAIT P0, [UR22+0x50000], R3 ;  /* 0x05000003ff0075a7 */ /* 0x000ea40008000156 */
[----:B-12---:R-:W-:Y:S05]  /*1f80*/  @!P0 BRA `(.L_x_48) ;  /* 0x0000000c00488947 */ /* 0x006fea0003800000 */
.L_x_50:
[----:B------:R-:W-:Y:S02]  /*1f90*/  WARPGROUP.DEPBAR.LE gsb0, 0x0 ;  /* 0x00008000000079c5 */ /* 0x000fe40000010000 */
[----:B------:R-:W-:Y:S01]  /*1fa0*/  WARPGROUP.ARRIVE ;  /* 0x00000000000079c5 */ /* 0x000fe20000000000 */
[----:B------:R-:W-:Y:S01]  /*1fb0*/  UIADD3 UR44, UP0, UR36, 0x2, URZ ;  /* 0x00000002242c7890 */ /* 0x000fe2000ff1e03f */
[----:B------:R-:W1:Y:S01]  /*1fc0*/  LDC R3, c[0x0][0x230] ;  /* 0x00008c00ff037b82 */ /* 0x000e620000000800 */
[----:B------:R-:W-:Y:S01]  /*1fd0*/  UIADD3 UR46, UP1, UR38, 0x2, URZ ;  /* 0x00000002262e7890 */ /* 0x000fe2000ff3e03f */
[----:B------:R-:W-:Y:S02]  /*1fe0*/  UMOV UR8, URZ ;  /* 0x0000003f00087c82 */ /* 0x000fe40008000000 */
[----:B------:R-:W-:Y:S01]  /*1ff0*/  HGMMA.64x64x16.F32 R120, gdesc[UR36], R120 ;  /* 0x00e00000247879f0 */ /* 0x000fe20008700878 */
[----:B------:R-:W-:Y:S01]  /*2000*/  UMOV UR9, URZ ;  /* 0x0000003f00097c82 */ /* 0x000fe20008000000 */
[----:B------:R-:W-:-:S02]  /*2010*/  UIADD3.X UR45, UR8, 0x40000040, URZ, UP0, !UPT ;  /* 0x40000040082d7890 */ /* 0x000fc400087fe43f */
[----:B------:R-:W-:Y:S02]  /*2020*/  UIADD3.X UR47, UR9, 0x40000040, URZ, UP1, !UPT ;  /* 0x40000040092f7890 */ /* 0x000fe40008ffe43f */
[----:B------:R-:W-:Y:S02]  /*2030*/  UIADD3.64 UR32, UR44, 0x2, URZ ;  /* 0x000000022c207897 */ /* 0x000fe4000fffe03f */
[----:B------:R-:W-:Y:S02]  /*2040*/  UIADD3.64 UR34, UR46, 0x2, URZ ;  /* 0x000000022e227897 */ /* 0x000fe4000fffe03f */
[----:B------:R-:W-:Y:S02]  /*2050*/  UIADD3.64 UR28, UR44, 0x4, URZ ;  /* 0x000000042c1c7897 */ /* 0x000fe4000fffe03f */
[----:B------:R-:W-:Y:S02]  /*2060*/  UIADD3.64 UR30, UR46, 0x4, URZ ;  /* 0x000000042e1e7897 */ /* 0x000fe4000fffe03f */
[----:B------:R-:W-:-:S02]  /*2070*/  UIADD3.64 UR24, UR44, 0x7fe, URZ ;  /* 0x000007fe2c187897 */ /* 0x000fc4000fffe03f */
[----:B------:R-:W-:Y:S02]  /*2080*/  UIADD3.64 UR26, UR46, 0x1fe, URZ ;  /* 0x000001fe2e1a7897 */ /* 0x000fe4000fffe03f */
[----:B------:R-:W-:Y:S02]  /*2090*/  UIADD3.64 UR20, UR44, 0x800, URZ ;  /* 0x000008002c147897 */ /* 0x000fe4000fffe03f */
[----:B------:R-:W-:Y:S02]  /*20a0*/  UIADD3.64 UR22, UR46, 0x200, URZ ;  /* 0x000002002e167897 */ /* 0x000fe4000fffe03f */
[----:B------:R-:W-:Y:S02]  /*20b0*/  UIADD3.64 UR16, UR44, 0x802, URZ ;  /* 0x000008022c107897 */ /* 0x000fe4000fffe03f */
[----:B------:R-:W-:Y:S02]  /*20c0*/  UIADD3.64 UR18, UR46, 0x202, URZ ;  /* 0x000002022e127897 */ /* 0x000fe4000fffe03f */
[----:B------:R-:W-:-:S02]  /*20d0*/  UIADD3.64 UR48, UR44, 0x804, URZ ;  /* 0x000008042c307897 */ /* 0x000fc4000fffe03f */
[----:B------:R-:W-:Y:S02]  /*20e0*/  UIADD3.64 UR50, UR46, 0x204, URZ ;  /* 0x000002042e327897 */ /* 0x000fe4000fffe03f */
[----:B------:R-:W-:Y:S02]  /*20f0*/  UIADD3.64 UR36, UR44, 0x1fe, URZ ;  /* 0x000001fe2c247897 */ /* 0x000fe4000fffe03f */
[----:B------:R-:W-:Y:S01]  /*2100*/  UIADD3.64 UR52, UR44, 0x200, URZ ;  /* 0x000002002c347897 */ /* 0x000fe2000fffe03f */
[----:B------:R-:W-:Y:S01]  /*2110*/  UMOV UR54, UR46 ;  /* 0x0000002e00367c82 */ /* 0x000fe20008000000 */
[----:B------:R-:W-:Y:S01]  /*2120*/  UMOV UR55, UR47 ;  /* 0x0000002f00377c82 */ /* 0x000fe20008000000 */
[----:B------:R-:W-:Y:S02]  /*2130*/  UIADD3 UR41, UR41, 0x80, URZ ;  /* 0x0000008029297890 */ /* 0x000fe4000fffe03f */
[----:B------:R-:W-:-:S04]  /*2140*/  UIADD3 UR42, UR42, 0x1, URZ ;  /* 0x000000012a2a7890 */ /* 0x000fc8000fffe03f */
[----:B-1----:R-:W-:Y:S01]  /*2150*/  ISETP.LE.AND P0, PT, R3, UR41, PT ;  /* 0x0000002903007c0c */ /* 0x002fe2000bf03270 */
[----:B------:R-:W-:-:S04]  /*2160*/  UISETP.NE.U32.AND UP0, UPT, UR42, 0x4, UPT ;  /* 0x000000042a00788c */ /* 0x000fc8000bf05070 */
[----:B------:R-:W-:Y:S02]  /*2170*/  USEL UR8, URZ, 0x1, UP0 ;  /* 0x000000013f087887 */ /* 0x000fe40008000000 */
[----:B------:R-:W-:Y:S02]  /*2180*/  USEL UR42, UR42, URZ, UP0 ;  /* 0x0000003f2a2a7287 */ /* 0x000fe40008000000 */
[----:B------:R-:W-:Y:S01]  /*2190*/  ULOP3.LUT UR59, UR59, UR8, URZ, 0x3c, !UPT ;  /* 0x000000083b3b7292 */ /* 0x000fe2000f8e3c3f */
[----:B------:R-:W-:Y:S04]  /*21a0*/  HGMMA.64x64x16.F32 R120, gdesc[UR44], R120 ;  /* 0x00e000002c7879f0 */ /* 0x000fe80008700878 */
[----:B------:R-:W-:Y:S01]  /*21b0*/  HGMMA.64x64x16.F32 R120, gdesc[UR32], R120 ;  /* 0x00e00000207879f0 */ /* 0x000fe20008700878 */
[----:B------:R-:W-:-:S03]  /*21c0*/  UIADD3.64 UR32, UR44, 0x202, URZ ;  /* 0x000002022c207897 */ /* 0x000fc6000fffe03f */
        /* <DEDUP_REMOVED lines=13> */
[----:B------:R-:W-:Y:S01]  /*22a0*/  UIADD3.64 UR52, UR44, 0x400, URZ ;  /* 0x000004002c347897 */ /* 0x000fe2000fffe03f */
[----:B------:R-:W-:Y:S01]  /*22b0*/  UMOV UR54, UR46 ;  /* 0x0000002e00367c82 */ /* 0x000fe20008000000 */
[----:B------:R-:W-:Y:S01]  /*22c0*/  UMOV UR55, UR47 ;  /* 0x0000002f00377c82 */ /* 0x000fe20008000000 */
        /* <DEDUP_REMOVED lines=30> */
[----:B------:R-:W-:-:S07]  /*24b0*/  UMOV UR39, UR47 ;  /* 0x0000002f00277c82 */ /* 0x000fce0008000000 */
[----:B------:R-:W-:Y:S04]  /*24c0*/  HGMMA.64x64x16.F32 R24, gdesc[UR36], R24 ;  /* 0x00e00000241879f0 */ /* 0x000fe80008700818 */
[----:B------:R-:W-:Y:S04]  /*24d0*/  HGMMA.64x64x16.F32 R24, gdesc[UR32], R24 ;  /* 0x00e00000201879f0 */ /* 0x000fe80008700818 */
[----:B------:R-:W-:Y:S04]  /*24e0*/  HGMMA.64x64x16.F32 R24, gdesc[UR28], R24 ;  /* 0x00e000001c1879f0 */ /* 0x000fe80008700818 */
[----:B------:R-:W-:Y:S04]  /*24f0*/  HGMMA.64x64x16.F32 R24, gdesc[UR24], R24 ;  /* 0x00e00000181879f0 */ /* 0x000fe80008700818 */
[----:B------:R-:W-:Y:S04]  /*2500*/  HGMMA.64x64x16.F32 R24, gdesc[UR20], R24 ;  /* 0x00e00000141879f0 */ /* 0x000fe80008700818 */
[----:B------:R-:W-:Y:S04]  /*2510*/  HGMMA.64x64x16.F32 R24, gdesc[UR16], R24 ;  /* 0x00e00000101879f0 */ /* 0x000fe80008700818 */
[----:B------:R-:W-:Y:S01]  /*2520*/  HGMMA.64x64x16.F32 R24, gdesc[UR48], R24, gsb0 ;  /* 0x00e00000301879f0 */ /* 0x000fe20008000818 */
[----:B------:R-:W-:Y:S05]  /*2530*/  @!P0 BRA `(.L_x_49) ;  /* 0xfffffff400e88947 */ /* 0x000fea000383ffff */
.L_x_47:
[----:B------:R-:W-:Y:S02]  /*2540*/  WARPGROUP.DEPBAR.LE gsb0, 0x0 ;  /* 0x00008000000079c5 */ /* 0x000fe40000010000 */
[----:B----4-:R-:W-:Y:S01]  /*2550*/  BAR.SYNC.DEFER_BLOCKING 0x0 ;  /* 0x0000000000007b1d */ /* 0x010fe20000010000 */
[C---:B-1----:R-:W-:Y:S01]  /*2560*/  IMAD.SHL.U32 R3, R0.reuse, 0x80, RZ ;  /* 0x0000008000037824 */ /* 0x042fe200078e00ff */
[----:B------:R-:W-:Y:S01]  /*2570*/  ELECT P0, URZ, PT ;  /* 0x00000000003f782f */ /* 0x000fe20003800000 */
[----:B------:R-:W-:Y:S01]  /*2580*/  IMAD.SHL.U32 R4, R0, 0x10, RZ ;  /* 0x0000001000047824 */ /* 0x000fe200078e00ff */
[----:B------:R-:W-:Y:S02]  /*2590*/  F2FP.F16.F32.PACK_AB R120, R121, R120 ;  /* 0x000000787978723e */ /* 0x000fe400000000ff */
[----:B------:R-:W-:Y:S01]  /*25a0*/  LOP3.LUT R3, R3, 0x780, RZ, 0xc0, !PT ;  /* 0x0000078003037812 */ /* 0x000fe200078ec0ff */
[----:B------:R-:W-:Y:S01]  /*25b0*/  UMOV UR41, UR15 ;  /* 0x0000000f00297c82 */ /* 0x000fe20008000000 */
[----:B------:R-:W-:Y:S01]  /*25c0*/  F2FP.F16.F32.PACK_AB R121, R123, R122 ;  /* 0x0000007a7b79723e */ /* 0x000fe200000000ff */
[----:B------:R-:W-:Y:S01]  /*25d0*/  UMOV UR42, UR11 ;  /* 0x0000000b002a7c82 */ /* 0x000fe20008000000 */
[----:B------:R-:W-:-:S02]  /*25e0*/  LOP3.LUT R3, R3, 0x70, R4, 0xf8, !PT ;  /* 0x0000007003037812 */ /* 0x000fc400078ef804 */
[----:B------:R-:W-:Y:S02]  /*25f0*/  F2FP.F16.F32.PACK_AB R88, R89, R88 ;  /* 0x000000585958723e */ /* 0x000fe400000000ff */
[----:B------:R-:W-:Y:S01]  /*2600*/  LOP3.LUT R3, R3, 0x10, R0, 0x78, !PT ;  /* 0x0000001003037812 */ /* 0x000fe200078e7800 */
[----:B------:R-:W-:Y:S01]  /*2610*/  IMAD.SHL.U32 R0, R0, 0x40, RZ ;  /* 0x0000004000007824 */ /* 0x000fe200078e00ff */
[----:B------:R-:W-:Y:S02]  /*2620*/  ISETP.LT.U32.AND P0, PT, R2, 0x20, P0 ;  /* 0x000000200200780c */ /* 0x000fe40000701070 */
[----:B------:R-:W-:Y:S02]  /*2630*/  F2FP.F16.F32.PACK_AB R122, R125, R124 ;  /* 0x0000007c7d7a723e */ /* 0x000fe400000000ff */
[----:B------:R-:W-:Y:S02]  /*2640*/  LOP3.LUT R0, R3, 0x1800, R0, 0xf8, !PT ;  /* 0x0000180003007812 */ /* 0x000fe400078ef800 */
[----:B------:R-:W-:Y:S01]  /*2650*/  F2FP.F16.F32.PACK_AB R123, R127, R126 ;  /* 0x0000007e7f7b723e */ /* 0x000fe200000000ff */
[----:B------:R-:W1:Y:S02]  /*2660*/  @!P2 SYNCS.CCTL.IV [UR40+0x50000] ;  /* 0x05000000ff00a9b1 */ /* 0x000e640008000028 */
[----:B-1----:R-:W-:Y:S01]  /*2670*/  BAR.SYNC.DEFER_BLOCKING 0x0 ;  /* 0x0000000000007b1d */ /* 0x002fe20000010000 */
[C---:B------:R-:W-:Y:S01]  /*2680*/  LOP3.LUT R3, R0.reuse, 0x20, RZ, 0x3c, !PT ;  /* 0x0000002000037812 */ /* 0x040fe200078e3cff */
[----:B------:R-:W-:Y:S01]  /*2690*/  VIADD R2, R0, UR40 ;  /* 0x0000002800027c36 */ /* 0x000fe20008000000 */
[----:B------:R-:W-:-:S02]  /*26a0*/  F2FP.F16.F32.PACK_AB R89, R91, R90 ;  /* 0x0000005a5b59723e */ /* 0x000fc400000000ff */
[----:B------:R-:W-:Y:S01]  /*26b0*/  F2FP.F16.F32.PACK_AB R56, R57, R56 ;  /* 0x000000383938723e */ /* 0x000fe200000000ff */
[----:B------:R-:W-:Y:S01]  /*26c0*/  VIADD R3, R3, UR40 ;  /* 0x0000002803037c36 */ /* 0x000fe20008000000 */
[----:B------:R-:W-:Y:S01]  /*26d0*/  F2FP.F16.F32.PACK_AB R90, R93, R92 ;  /* 0x0000005c5d5a723e */ /* 0x000fe200000000ff */
[----:B------:R-:W-:Y:S01]  /*26e0*/  VOTEU.ANY UP0, P0 ;  /* 0x00000000003f7886 */ /* 0x000fe20000000100 */
[----:B------:R-:W-:Y:S01]  /*26f0*/  F2FP.F16.F32.PACK_AB R91, R95, R94 ;  /* 0x0000005e5f5b723e */ /* 0x000fe200000000ff */
[----:B------:R-:W-:Y:S01]  /*2700*/  VOTEU.ANY UP1, P0 ;  /* 0x00000000003f7886 */ /* 0x000fe20000020100 */
[----:B------:R-:W-:Y:S02]  /*2710*/  F2FP.F16.F32.PACK_AB R57, R59, R58 ;  /* 0x0000003a3b39723e */ /* 0x000fe400000000ff */
[----:B------:R-:W-:Y:S01]  /*2720*/  F2FP.F16.F32.PACK_AB R24, R25, R24 ;  /* 0x000000181918723e */ /* 0x000fe200000000ff */
[----:B--2---:R-:W-:Y:S01]  /*2730*/  @UP0 UMOV UR8, UR56 ;  /* 0x0000003800080c82 */ /* 0x004fe20008000000 */
[----:B------:R-:W-:Y:S01]  /*2740*/  F2FP.F16.F32.PACK_AB R128, R129, R128 ;  /* 0x000000808180723e */ /* 0x000fe200000000ff */
[----:B------:R-:W-:Y:S01]  /*2750*/  @UP0 UMOV UR9, UR43 ;  /* 0x0000002b00090c82 */ /* 0x000fe20008000000 */
[----:B------:R-:W-:-:S02]  /*2760*/  F2FP.F16.F32.PACK_AB R58, R61, R60 ;  /* 0x0000003c3d3a723e */ /* 0x000fc400000000ff */
[----:B------:R-:W-:Y:S02]  /*2770*/  F2FP.F16.F32.PACK_AB R59, R63, R62 ;  /* 0x0000003e3f3b723e */ /* 0x000fe400000000ff */
[----:B------:R-:W-:Y:S02]  /*2780*/  F2FP.F16.F32.PACK_AB R25, R27, R26 ;  /* 0x0000001a1b19723e */ /* 0x000fe400000000ff */
[----:B------:R-:W-:Y:S01]  /*2790*/  F2FP.F16.F32.PACK_AB R129, R131, R130 ;  /* 0x000000828381723e */ /* 0x000fe200000000ff */
[----:B------:R-:W1:Y:S02]  /*27a0*/  @!P2 SYNCS.CCTL.IV [UR40+0x50008] ;  /* 0x05000800ff00a9b1 */ /* 0x000e640008000028 */
[----:B-1----:R-:W-:Y:S01]  /*27b0*/  BAR.SYNC.DEFER_BLOCKING 0x0 ;  /* 0x0000000000007b1d */ /* 0x002fe20000010000 */
[----:B------:R-:W-:Y:S02]  /*27c0*/  F2FP.F16.F32.PACK_AB R96, R97, R96 ;  /* 0x000000606160723e */ /* 0x000fe400000000ff */
[----:B------:R-:W-:-:S02]  /*27d0*/  F2FP.F16.F32.PACK_AB R26, R29, R28 ;  /* 0x0000001c1d1a723e */ /* 0x000fc400000000ff */
[----:B------:R-:W-:Y:S02]  /*27e0*/  F2FP.F16.F32.PACK_AB R27, R31, R30 ;  /* 0x0000001e1f1b723e */ /* 0x000fe400000000ff */
[----:B------:R-:W-:Y:S02]  /*27f0*/  LOP3.LUT R4, R0, 0x40, RZ, 0x3c, !PT ;  /* 0x0000004000047812 */ /* 0x000fe400078e3cff */
[----:B------:R-:W-:Y:S02]  /*2800*/  F2FP.F16.F32.PACK_AB R130, R133, R132 ;  /* 0x000000848582723e */ /* 0x000fe400000000ff */
[----:B------:R-:W-:Y:S01]  /*2810*/  F2FP.F16.F32.PACK_AB R131, R135, R134 ;  /* 0x000000868783723e */ /* 0x000fe200000000ff */
[----:B------:R-:W-:Y:S01]  /*2820*/  VIADD R4, R4, UR40 ;  /* 0x0000002804047c36 */ /* 0x000fe20008000000 */
[----:B------:R-:W-:Y:S02]  /*2830*/  F2FP.F16.F32.PACK_AB R97, R99, R98 ;  /* 0x000000626361723e */ /* 0x000fe400000000ff */
[----:B------:R-:W-:-:S02]  /*2840*/  F2FP.F16.F32.PACK_AB R64, R65, R64 ;  /* 0x000000404140723e */ /* 0x000fc400000000ff */
[----:B------:R-:W-:Y:S02]  /*2850*/  F2FP.F16.F32.PACK_AB R98, R101, R100 ;  /* 0x000000646562723e */ /* 0x000fe400000000ff */
[----:B------:R-:W-:Y:S02]  /*2860*/  F2FP.F16.F32.PACK_AB R99, R103, R102 ;  /* 0x000000666763723e */ /* 0x000fe400000000ff */
[----:B------:R-:W-:Y:S02]  /*2870*/  F2FP.F16.F32.PACK_AB R65, R67, R66 ;  /* 0x000000424341723e */ /* 0x000fe400000000ff */
[----:B------:R-:W-:Y:S01]  /*2880*/  F2FP.F16.F32.PACK_AB R32, R33, R32 ;  /* 0x000000202120723e */ /* 0x000fe200000000ff */
[----:B------:R-:W1:Y:S02]  /*2890*/  @!P2 SYNCS.CCTL.IV [UR40+0x50010] ;  /* 0x05001000ff00a9b1 */ /* 0x000e640008000028 */
[----:B-1----:R-:W-:Y:S01]  /*28a0*/  BAR.SYNC.DEFER_BLOCKING 0x0 ;  /* 0x0000000000007b1d */ /* 0x002fe20000010000 */
[----:B------:R-:W-:-:S02]  /*28b0*/  F2FP.F16.F32.PACK_AB R136, R137, R136 ;  /* 0x000000888988723e */ /* 0x000fc400000000ff */
[----:B------:R-:W-:Y:S02]  /*28c0*/  F2FP.F16.F32.PACK_AB R66, R69, R68 ;  /* 0x000000444542723e */ /* 0x000fe400000000ff */
[----:B------:R-:W-:Y:S02]  /*28d0*/  F2FP.F16.F32.PACK_AB R67, R71, R70 ;  /* 0x000000464743723e */ /* 0x000fe400000000ff */
[----:B------:R-:W-:Y:S02]  /*28e0*/  F2FP.F16.F32.PACK_AB R33, R35, R34 ;  /* 0x000000222321723e */ /* 0x000fe400000000ff */
[----:B------:R-:W-:Y:S02]  /*28f0*/  F2FP.F16.F32.PACK_AB R137, R139, R138 ;  /* 0x0000008a8b89723e */ /* 0x000fe400000000ff */
[----:B------:R-:W-:Y:S02]  /*2900*/  F2FP.F16.F32.PACK_AB R104, R105, R104 ;  /* 0x000000686968723e */ /* 0x000fe400000000ff */
[----:B------:R-:W-:-:S02]  /*2910*/  F2FP.F16.F32.PACK_AB R34, R37, R36 ;  /* 0x000000242522723e */ /* 0x000fc400000000ff */
[----:B------:R-:W-:Y:S02]  /*2920*/  F2FP.F16.F32.PACK_AB R35, R39, R38 ;  /* 0x000000262723723e */ /* 0x000fe400000000ff */
[----:B------:R-:W-:Y:S02]  /*2930*/  LOP3.LUT R0, R0, 0x60, RZ, 0x3c, !PT ;  /* 0x0000006000007812 */ /* 0x000fe400078e3cff */
[----:B------:R-:W-:Y:S02]  /*2940*/  F2FP.F16.F32.PACK_AB R138, R141, R140 ;  /* 0x0000008c8d8a723e */ /* 0x000fe400000000ff */
[----:B------:R-:W-:Y:S01]  /*2950*/  F2FP.F16.F32.PACK_AB R139, R143, R142 ;  /* 0x0000008e8f8b723e */ /* 0x000fe200000000ff */
[----:B------:R-:W-:Y:S01]  /*2960*/  VIADD R0, R0, UR40 ;  /* 0x0000002800007c36 */ /* 0x000fe20008000000 */
[----:B------:R-:W-:Y:S01]  /*2970*/  F2FP.F16.F32.PACK_AB R105, R107, R106 ;  /* 0x0000006a6b69723e */ /* 0x000fe200000000ff */
[----:B------:R-:W1:Y:S02]  /*2980*/  @!P2 SYNCS.CCTL.IV [UR40+0x50018] ;  /* 0x05001800ff00a9b1 */ /* 0x000e640008000028 */
[----:B-1----:R-:W-:Y:S01]  /*2990*/  STSM.16.M88.4 [R2], R120 ;  /* 0x0000007802007844 */ /* 0x002fe20000000200 */
[----:B------:R-:W-:-:S02]  /*29a0*/  F2FP.F16.F32.PACK_AB R72, R73, R72 ;  /* 0x000000484948723e */ /* 0x000fc400000000ff */
[----:B------:R-:W-:Y:S01]  /*29b0*/  F2FP.F16.F32.PACK_AB R106, R109, R108 ;  /* 0x0000006c6d6a723e */ /* 0x000fe200000000ff */
[----:B------:R-:W-:Y:S01]  /*29c0*/  STSM.16.M88.4 [R2+0x2000], R88 ;  /* 0x0020005802007844 */ /* 0x000fe20000000200 */
[----:B------:R-:W-:Y:S02]  /*29d0*/  F2FP.F16.F32.PACK_AB R107, R111, R110 ;  /* 0x0000006e6f6b723e */ /* 0x000fe400000000ff */
[----:B------:R-:W-:Y:S01]  /*29e0*/  F2FP.F16.F32.PACK_AB R73, R75, R74 ;  /* 0x0000004a4b49723e */ /* 0x000fe200000000ff */
[----:B------:R-:W-:Y:S01]  /*29f0*/  STSM.16.M88.4 [R2+0x4000], R56 ;  /* 0x0040003802007844 */ /* 0x000fe20000000200 */
[----:B------:R-:W-:Y:S02]  /*2a00*/  F2FP.F16.F32.PACK_AB R40, R41, R40 ;  /* 0x000000282928723e */ /* 0x000fe400000000ff */
[----:B------:R-:W-:Y:S01]  /*2a10*/  F2FP.F16.F32.PACK_AB R144, R145, R144 ;  /* 0x000000909190723e */ /* 0x000fe200000000ff */
[----:B------:R-:W-:Y:S01]  /*2a20*/  STSM.16.M88.4 [R2+0x6000], R24 ;  /* 0x0060001802007844 */ /* 0x000fe20000000200 */
[----:B------:R-:W-:-:S02]  /*2a30*/  F2FP.F16.F32.PACK_AB R74, R77, R76 ;  /* 0x0000004c4d4a723e */ /* 0x000fc400000000ff */
[----:B------:R-:W-:Y:S01]  /*2a40*/  F2FP.F16.F32.PACK_AB R75, R79, R78 ;  /* 0x0000004e4f4b723e */ /* 0x000fe200000000ff */
[----:B------:R-:W-:Y:S01]  /*2a50*/  STSM.16.M88.4 [R3], R128 ;  /* 0x0000008003007844 */ /* 0x000fe20000000200 */
        /* <DEDUP_REMOVED lines=8> */
[----:B------:R-:W-:Y:S01]  /*2ae0*/  STSM.16.M88.4 [R3+0x6000], R32 ;  /* 0x0060002003007844 */ /* 0x000fe20000000200 */
[----:B------:R-:W-:Y:S02]  /*2af0*/  F2FP.F16.F32.PACK_AB R147, R151, R150 ;  /* 0x000000969793723e */ /* 0x000fe400000000ff */
[----:B------:R-:W-:Y:S01]  /*2b00*/  F2FP.F16.F32.PACK_AB R113, R115, R114 ;  /* 0x000000727371723e */ /* 0x000fe200000000ff */
[----:B------:R-:W-:Y:S01]  /*2b10*/  STSM.16.M88.4 [R4], R136 ;  /* 0x0000008804007844 */ /* 0x000fe20000000200 */
        /* <DEDUP_REMOVED lines=11> */
[----:B------:R-:W-:Y:S01]  /*2bd0*/  STSM.16.M88.4 [R0], R144 ;  /* 0x0000009000007844 */ /* 0x000fe20000000200 */
[----:B------:R-:W-:-:S02]  /*2be0*/  F2FP.F16.F32.PACK_AB R50, R53, R52 ;  /* 0x000000343532723e */ /* 0x000fc400000000ff */
[----:B------:R-:W-:Y:S01]  /*2bf0*/  F2FP.F16.F32.PACK_AB R51, R55, R54 ;  /* 0x000000363733723e */ /* 0x000fe200000000ff */
[----:B------:R-:W-:Y:S04]  /*2c00*/  STSM.16.M88.4 [R0+0x2000], R112 ;  /* 0x0020007000007844 */ /* 0x000fe80000000200 */
[----:B------:R-:W-:Y:S04]  /*2c10*/  STSM.16.M88.4 [R0+0x4000], R80 ;  /* 0x0040005000007844 */ /* 0x000fe80000000200 */
[----:B------:R-:W-:Y:S01]  /*2c20*/  STSM.16.M88.4 [R0+0x6000], R48 ;  /* 0x0060003000007844 */ /* 0x000fe20000000200 */
[----:B------:R1:W-:Y:S06]  /*2c30*/  MEMBAR.ALL.CTA ;  /* 0x0000000000007992 */ /* 0x0003ec0000008000 */
[----:B-1----:R-:W1:Y:S02]  /*2c40*/  FENCE.VIEW.ASYNC.S ;  /* 0x00000000000073c6 */ /* 0x002e640000000000 */
[----:B-1----:R-:W-:Y:S06]  /*2c50*/  BAR.SYNC.DEFER_BLOCKING 0x0 ;  /* 0x0000000000007b1d */ /* 0x002fec0000010000 */
[----:B------:R1:W-:Y:S01]  /*2c60*/  @UP1 UTMASTG.2D [UR40], [UR8] ;  /* 0x00000028080013b5 */ /* 0x0003e20008008000 */
[----:B------:R0:W-:Y:S01]  /*2c70*/  UTMACMDFLUSH ;  /* 0x00000000000079b7 */ /* 0x0001e20000000000 */
[----:B------:R-:W-:-:S04]  /*2c80*/  DEPBAR.LE SB0, 0x0 ;  /* 0x000080000000791a */ /* 0x000fc80000000000 */
[----:B------:R-:W-:Y:S06]  /*2c90*/  BAR.SYNC.DEFER_BLOCKING 0x0 ;  /* 0x0000000000007b1d */ /* 0x000fec0000010000 */
[----:B-1----:R-:W-:Y:S05]  /*2ca0*/  EXIT ;  /* 0x000000000000794d */ /* 0x002fea0003800000 */
.L_x_48:
[----:B------:R-:W1:Y:S02]  /*2cb0*/  SYNCS.PHASECHK.TRANS64.TRYWAIT P0, [UR22+0x50000], R3 ;  /* 0x05000003ff0075a7 */ /* 0x000e640008000156 */
[----:B-1----:R-:W-:Y:S05]  /*2cc0*/  @!P0 BRA `(.L_x_48) ;  /* 0xfffffffc00f88947 */ /* 0x002fea000383ffff */
[----:B------:R-:W-:Y:S05]  /*2cd0*/  BRA `(.L_x_50) ;  /* 0xfffffff000ac7947 */ /* 0x000fea000383ffff */
.L_x_51:
[----:B------:R-:W-:-:S00]  /*2ce0*/  BRA `(.L_x_51) ;  /* 0xfffffffc00fc7947 */ /* 0x000fc0000383ffff */
[----:B------:R-:W-:-:S00]  /*2cf0*/  NOP ;  /* 0x0000000000007918 */ /* 0x000fc00000000000 */
        /* <DEDUP_REMOVED lines=8> */
.L_x_52:


//--------------------- .nv.shared.gluon_wgmma    --------------------------
	.section	.nv.shared.gluon_wgmma,"aw",@nobits
	.sectionflags	@""
	.align	16
	.zero		1024


//--------------------- .nv.shared.reserved.0     --------------------------
	.section	.nv.shared.reserved.0,"aw",@nobits
	.weak		__nv_reservedSMEM_offset_0_alias
	.size		__nv_reservedSMEM_offset_0_alias, 0, 0
	.other		__nv_reservedSMEM_offset_0_alias,@"STO_CUDA_RESERVED_SHARED STV_DEFAULT"
__nv_reservedSMEM_offset_0_alias:
	.zero		0


//--------------------- .nv.constant0.gluon_wgmma --------------------------
	.section	.nv.constant0.gluon_wgmma,"a",@progbits
	.sectionflags	@""
	.align	4
.nv.constant0.gluon_wgmma:
	.zero		608


//--------------------- SYMBOLS --------------------------

	.type		.nv.reservedSmem.offset0,@object
	.size		.nv.reservedSmem.offset0,0x4
